// auto-generated by cutlass_sweep.gemm — config: {"arch": "sm_90", "cluster_m": 1, "cluster_n": 1, "dtype": "tf32", "dtype_b": "tf32", "layout": "nt", "stages": 6, "tile_k": 128, "tile_m": 128, "tile_n": 64}
#include "cutlass/cutlass.h"
#include "cutlass/gemm/collective/collective_builder.hpp"
#include "cutlass/gemm/device/gemm_universal_adapter.h"
#include "cutlass/gemm/kernel/gemm_universal.hpp"
#include "cutlass/epilogue/collective/collective_builder.hpp"

using ElemA = cutlass::tfloat32_t;
using ElemB = cutlass::tfloat32_t;
using ElemCD = cutlass::tfloat32_t;
using Acc  = float;
using TileShape    = cute::Shape<cute::_128, cute::_64, cute::_128>;
using ClusterShape = cute::Shape<cute::_1, cute::_1, cute::_1>;

using CollectiveEpilogue = typename cutlass::epilogue::collective::CollectiveBuilder<
    cutlass::arch::Sm90, cutlass::arch::OpClassTensorOp,
    TileShape, ClusterShape,
    cutlass::epilogue::collective::EpilogueTileAuto,
    Acc, Acc,
    ElemCD, cutlass::layout::RowMajor, 128 / cutlass::sizeof_bits<ElemCD>::value,
    ElemCD, cutlass::layout::RowMajor, 128 / cutlass::sizeof_bits<ElemCD>::value,
    cutlass::epilogue::collective::EpilogueScheduleAuto
  >::CollectiveOp;

using CollectiveMainloop = typename cutlass::gemm::collective::CollectiveBuilder<
    cutlass::arch::Sm90, cutlass::arch::OpClassTensorOp,
    ElemA, cutlass::layout::RowMajor, 128 / cutlass::sizeof_bits<ElemA>::value,
    ElemB, cutlass::layout::ColumnMajor, 128 / cutlass::sizeof_bits<ElemB>::value,
    Acc,
    TileShape, ClusterShape,
    cutlass::gemm::collective::StageCount<6>,
    cutlass::gemm::collective::KernelScheduleAuto
  >::CollectiveOp;

using GemmKernel = cutlass::gemm::kernel::GemmUniversal<
    cute::Shape<int,int,int,int>,
    CollectiveMainloop,
    CollectiveEpilogue
>;
using Gemm = cutlass::gemm::device::GemmUniversalAdapter<GemmKernel>;

// Force the device kernel symbol into the cubin without needing a host main.
auto* _anchor = &cutlass::device_kernel<GemmKernel>;


// ===== COMPILED SASS (sm_90a) =====

	.target	sm_90a

	.elftype	@"ET_EXEC"


//--------------------- .note.nv.tkinfo           --------------------------
	.section	.note.nv.tkinfo,"",@"SHT_NOTE"
	.sectionflags	@"SHF_NOTE_NV_TKINFO"
	.tkinfo
        /*0018*/ 	.word	0x00000002
        /*0030*/ 	.string	""
        /*0030*/ 	.string	"ptxas"
        /*0030*/ 	.string	"Cuda compilation tools, release 13.0, V13.0.88"
        /*0030*/ 	.string	"Build cuda_13.0.r13.0/compiler.36424714_0"
        /*0030*/ 	.string	"-arch sm_90a -m 64 "



//--------------------- .note.nv.cuinfo           --------------------------
	.section	.note.nv.cuinfo,"",@"SHT_NOTE"
	.sectionflags	@"SHF_NOTE_NV_CUINFO"
        /*0018*/ 	.short	0x0002
        /*001a*/ 	.short	0x005a
        /*001c*/ 	.short	0x0082
	.zero		2


//--------------------- .nv.info                  --------------------------
	.section	.nv.info,"",@"SHT_CUDA_INFO"
	.align	4


	//----- nvinfo : EIATTR_REGCOUNT
	.align		4
        /*0000*/ 	.byte	0x04, 0x2f
        /*0002*/ 	.short	(.L_15 - .L_14)
	.align		4
.L_14:
        /*0004*/ 	.word	index@(_ZN7cutlass13device_kernelINS_4gemm6kernel13GemmUniversalIN4cute5tupleIJiiiiEEENS1_10collective13CollectiveMmaINS1_34MainloopSm90TmaGmmaWarpSpecializedILi6ENS5_IJNS4_1CILi1EEESB_SB_EEENS1_35KernelTmaWarpSpecializedCooperativeEEENS5_IJNSA_ILi128EEENSA_ILi64EEESF_EEENS_10tfloat32_tENS5_IJlSB_lEEESI_SJ_NS4_8TiledMMAINS4_8MMA_AtomIJNS4_4SM904GMMA29MMA_64x64x8_F32TF32TF32_SS_TNILNSN_7ScaleInE1ELSP_1EEEEEENS4_6LayoutINS5_IJNSA_ILi2EEESB_SB_EEENS5_IJSB_NSA_ILi0EEESV_EEEEENS5_IJNS4_10UnderscoreESY_SY_EEEEENS4_13SM90_TMA_LOADENS4_14ComposedLayoutINS4_7SwizzleILi3ELi4ELi3EEENS4_18smem_ptr_flag_bitsILi32EEENSS_INS5_IJNSA_ILi8EEENSA_ILi32EEEEEENS5_IJS18_SB_EEEEEEEvNS4_8identityES11_S1C_vS1D_EENS_8epilogue10collective6detail29Sm90TmaWarpSpecializedAdapterINS1G_15DefaultEpilogueISI_SJ_SJ_NS1F_6thread17LinearCombinationISI_Li1EffLNS1K_9ScaleType4KindE0ELNS_15FloatRoundStyleE2ESI_EENS1_15EpilogueDefaultEEEEEvvEEEEvNT_6ParamsE)
        /*0008*/ 	.word	0x000000a8


	//----- nvinfo : EIATTR_FRAME_SIZE
	.align		4
.L_15:
        /*000c*/ 	.byte	0x04, 0x11
        /*000e*/ 	.short	(.L_17 - .L_16)
	.align		4
.L_16:
        /*0010*/ 	.word	index@(_ZN7cutlass13device_kernelINS_4gemm6kernel13GemmUniversalIN4cute5tupleIJiiiiEEENS1_10collective13CollectiveMmaINS1_34MainloopSm90TmaGmmaWarpSpecializedILi6ENS5_IJNS4_1CILi1EEESB_SB_EEENS1_35KernelTmaWarpSpecializedCooperativeEEENS5_IJNSA_ILi128EEENSA_ILi64EEESF_EEENS_10tfloat32_tENS5_IJlSB_lEEESI_SJ_NS4_8TiledMMAINS4_8MMA_AtomIJNS4_4SM904GMMA29MMA_64x64x8_F32TF32TF32_SS_TNILNSN_7ScaleInE1ELSP_1EEEEEENS4_6LayoutINS5_IJNSA_ILi2EEESB_SB_EEENS5_IJSB_NSA_ILi0EEESV_EEEEENS5_IJNS4_10UnderscoreESY_SY_EEEEENS4_13SM90_TMA_LOADENS4_14ComposedLayoutINS4_7SwizzleILi3ELi4ELi3EEENS4_18smem_ptr_flag_bitsILi32EEENSS_INS5_IJNSA_ILi8EEENSA_ILi32EEEEEENS5_IJS18_SB_EEEEEEEvNS4_8identityES11_S1C_vS1D_EENS_8epilogue10collective6detail29Sm90TmaWarpSpecializedAdapterINS1G_15DefaultEpilogueISI_SJ_SJ_NS1F_6thread17LinearCombinationISI_Li1EffLNS1K_9ScaleType4KindE0ELNS_15FloatRoundStyleE2ESI_EENS1_15EpilogueDefaultEEEEEvvEEEEvNT_6ParamsE)
        /*0014*/ 	.word	0x00000000


	//----- nvinfo : EIATTR_MIN_STACK_SIZE
	.align		4
.L_17:
        /*0018*/ 	.byte	0x04, 0x12
        /*001a*/ 	.short	(.L_19 - .L_18)
	.align		4
.L_18:
        /*001c*/ 	.word	index@(_ZN7cutlass13device_kernelINS_4gemm6kernel13GemmUniversalIN4cute5tupleIJiiiiEEENS1_10collective13CollectiveMmaINS1_34MainloopSm90TmaGmmaWarpSpecializedILi6ENS5_IJNS4_1CILi1EEESB_SB_EEENS1_35KernelTmaWarpSpecializedCooperativeEEENS5_IJNSA_ILi128EEENSA_ILi64EEESF_EEENS_10tfloat32_tENS5_IJlSB_lEEESI_SJ_NS4_8TiledMMAINS4_8MMA_AtomIJNS4_4SM904GMMA29MMA_64x64x8_F32TF32TF32_SS_TNILNSN_7ScaleInE1ELSP_1EEEEEENS4_6LayoutINS5_IJNSA_ILi2EEESB_SB_EEENS5_IJSB_NSA_ILi0EEESV_EEEEENS5_IJNS4_10UnderscoreESY_SY_EEEEENS4_13SM90_TMA_LOADENS4_14ComposedLayoutINS4_7SwizzleILi3ELi4ELi3EEENS4_18smem_ptr_flag_bitsILi32EEENSS_INS5_IJNSA_ILi8EEENSA_ILi32EEEEEENS5_IJS18_SB_EEEEEEEvNS4_8identityES11_S1C_vS1D_EENS_8epilogue10collective6detail29Sm90TmaWarpSpecializedAdapterINS1G_15DefaultEpilogueISI_SJ_SJ_NS1F_6thread17LinearCombinationISI_Li1EffLNS1K_9ScaleType4KindE0ELNS_15FloatRoundStyleE2ESI_EENS1_15EpilogueDefaultEEEEEvvEEEEvNT_6ParamsE)
        /*0020*/ 	.word	0x00000000
.L_19:


//--------------------- .nv.compat                --------------------------
	.section	.nv.compat,"",@"SHT_CUDA_COMPAT_INFO"
	.align	4
        /*0000*/ 	.byte	0x02, 0x09, 0x01, 0x00, 0x02, 0x02, 0x04, 0x00, 0x02, 0x05, 0x05, 0x00, 0x03, 0x07, 0x01, 0x01
        /*0010*/ 	.byte	0x02, 0x03, 0x01, 0x00, 0x02, 0x06, 0x01, 0x00, 0x04, 0x0b, 0x08, 0x00, 0x00, 0x00, 0x00, 0x00
        /*0020*/ 	.byte	0x00, 0x00, 0x00, 0x00


//--------------------- .nv.info._ZN7cutlass13device_kernelINS_4gemm6kernel13GemmUniversalIN4cute5tupleIJiiiiEEENS1_10collective13CollectiveMmaINS1_34MainloopSm90TmaGmmaWarpSpecializedILi6ENS5_IJNS4_1CILi1EEESB_SB_EEENS1_35KernelTmaWarpSpecializedCooperativeEEENS5_IJNSA_ILi128EEENSA_ILi64EEESF_EEENS_10tfloat32_tENS5_IJlSB_lEEESI_SJ_NS4_8TiledMMAINS4_8MMA_AtomIJNS4_4SM904GMMA29MMA_64x64x8_F32TF32TF32_SS_TNILNSN_7ScaleInE1ELSP_1EEEEEENS4_6LayoutINS5_IJNSA_ILi2EEESB_SB_EEENS5_IJSB_NSA_ILi0EEESV_EEEEENS5_IJNS4_10UnderscoreESY_SY_EEEEENS4_13SM90_TMA_LOADENS4_14ComposedLayoutINS4_7SwizzleILi3ELi4ELi3EEENS4_18smem_ptr_flag_bitsILi32EEENSS_INS5_IJNSA_ILi8EEENSA_ILi32EEEEEENS5_IJS18_SB_EEEEEEEvNS4_8identityES11_S1C_vS1D_EENS_8epilogue10collective6detail29Sm90TmaWarpSpecializedAdapterINS1G_15DefaultEpilogueISI_SJ_SJ_NS1F_6thread17LinearCombinationISI_Li1EffLNS1K_9ScaleType4KindE0ELNS_15FloatRoundStyleE2ESI_EENS1_15EpilogueDefaultEEEEEvvEEEEvNT_6ParamsE --------------------------
	.section	.nv.info._ZN7cutlass13device_kernelINS_4gemm6kernel13GemmUniversalIN4cute5tupleIJiiiiEEENS1_10collective13CollectiveMmaINS1_34MainloopSm90TmaGmmaWarpSpecializedILi6ENS5_IJNS4_1CILi1EEESB_SB_EEENS1_35KernelTmaWarpSpecializedCooperativeEEENS5_IJNSA_ILi128EEENSA_ILi64EEESF_EEENS_10tfloat32_tENS5_IJlSB_lEEESI_SJ_NS4_8TiledMMAINS4_8MMA_AtomIJNS4_4SM904GMMA29MMA_64x64x8_F32TF32TF32_SS_TNILNSN_7ScaleInE1ELSP_1EEEEEENS4_6LayoutINS5_IJNSA_ILi2EEESB_SB_EEENS5_IJSB_NSA_ILi0EEESV_EEEEENS5_IJNS4_10UnderscoreESY_SY_EEEEENS4_13SM90_TMA_LOADENS4_14ComposedLayoutINS4_7SwizzleILi3ELi4ELi3EEENS4_18smem_ptr_flag_bitsILi32EEENSS_INS5_IJNSA_ILi8EEENSA_ILi32EEEEEENS5_IJS18_SB_EEEEEEEvNS4_8identityES11_S1C_vS1D_EENS_8epilogue10collective6detail29Sm90TmaWarpSpecializedAdapterINS1G_15DefaultEpilogueISI_SJ_SJ_NS1F_6thread17LinearCombinationISI_Li1EffLNS1K_9ScaleType4KindE0ELNS_15FloatRoundStyleE2ESI_EENS1_15EpilogueDefaultEEEEEvvEEEEvNT_6ParamsE,"",@"SHT_CUDA_INFO"
	.sectionflags	@""
	.align	4


	//----- nvinfo : EIATTR_CUDA_API_VERSION
	.align		4
        /*0000*/ 	.byte	0x04, 0x37
        /*0002*/ 	.short	(.L_21 - .L_20)
.L_20:
        /*0004*/ 	.word	0x00000082


	//----- nvinfo : EIATTR_KPARAM_INFO
	.align		4
.L_21:
        /*0008*/ 	.byte	0x04, 0x17
        /*000a*/ 	.short	(.L_23 - .L_22)
.L_22:
        /*000c*/ 	.word	0x00000000
        /*0010*/ 	.short	0x0000
        /*0012*/ 	.short	0x0070
        /*0014*/ 	.byte	0x00, 0xf0, 0x01, 0x10


	//----- nvinfo : EIATTR_SPARSE_MMA_MASK
	.align		4
.L_23:
        /*0018*/ 	.byte	0x03, 0x50
        /*001a*/ 	.short	0x0000


	//----- nvinfo : EIATTR_MAXREG_COUNT
	.align		4
        /*001c*/ 	.byte	0x03, 0x1b
        /*001e*/ 	.short	0x00a8


	//----- nvinfo : EIATTR_NUM_BARRIERS
	.align		4
        /*0020*/ 	.byte	0x02, 0x4c
        /*0022*/ 	.byte	0x01
	.zero		1


	//----- nvinfo : EIATTR_EXTERNS
	.align		4
        /*0024*/ 	.byte	0x04, 0x0f
        /*0026*/ 	.short	(.L_25 - .L_24)


	//   ....[0]....
	.align		4
.L_24:
        /*0028*/ 	.word	index@(__assertfail)


	//----- nvinfo : EIATTR_MERCURY_ISA_VERSION
	.align		4
.L_25:
        /*002c*/ 	.byte	0x03, 0x5f
        /*002e*/ 	.short	0x0101


	//----- nvinfo : EIATTR_INT_WARP_WIDE_INSTR_OFFSETS
	.align		4
        /*0030*/ 	.byte	0x04, 0x31
        /*0032*/ 	.short	(.L_27 - .L_26)


	//   ....[0]....
.L_26:
        /*0034*/ 	.word	0x00000430


	//   ....[1]....
        /*0038*/ 	.word	0x00000440


	//   ....[2]....
        /*003c*/ 	.word	0x00000500


	//----- nvinfo : EIATTR_COOP_GROUP_MASK_REGIDS
	.align		4
.L_27:
        /*0040*/ 	.byte	0x04, 0x29
        /*0042*/ 	.short	(.L_29 - .L_28)


	//   ....[0]....
.L_28:
        /*0044*/ 	.word	0xffffffff


	//   ....[1]....
        /*0048*/ 	.word	0xffffffff


	//   ....[2]....
        /*004c*/ 	.word	0xffffffff


	//   ....[3]....
        /*0050*/ 	.word	0xffffffff


	//   ....[4]....
        /*0054*/ 	.word	0xffffffff


	//----- nvinfo : EIATTR_COOP_GROUP_INSTR_OFFSETS
	.align		4
.L_29:
        /*0058*/ 	.byte	0x04, 0x28
        /*005a*/ 	.short	(.L_31 - .L_30)


	//   ....[0]....
.L_30:
        /*005c*/ 	.word	0x00000060


	//   ....[1]....
        /*0060*/ 	.word	0x00000070


	//   ....[2]....
        /*0064*/ 	.word	0x00000130


	//   ....[3]....
        /*0068*/ 	.word	0x00000300


	//   ....[4]....
        /*006c*/ 	.word	0x00001200


	//----- nvinfo : EIATTR_REG_RECONFIG
	.align		4
.L_31:
        /*0070*/ 	.byte	0x01, 0x54
	.zero		2


	//----- nvinfo : EIATTR_SYSCALL_OFFSETS
	.align		4
        /*0074*/ 	.byte	0x04, 0x46
        /*0076*/ 	.short	(.L_33 - .L_32)


	//   ....[0]....
.L_32:
        /*0078*/ 	.word	0x000013f0


	//----- nvinfo : EIATTR_MBARRIER_INSTR_OFFSETS
	.align		4
.L_33:
        /*007c*/ 	.byte	0x04, 0x39
        /*007e*/ 	.short	(.L_35 - .L_34)


	//   ....[0]....
.L_34:
        /*0080*/ 	.word	0x00000230
        /*0084*/ 	.word	0x000000ff
        /*0088*/ 	.word	0x00000000
        /*008c*/ 	.short	0x0100
        /*008e*/ 	.byte	0x08
	.zero		1


	//   ....[1]....
        /*0090*/ 	.word	0x00000240
        /*0094*/ 	.word	0x000000ff
        /*0098*/ 	.word	0x00000030
        /*009c*/ 	.short	0x0100
        /*009e*/ 	.byte	0x08
	.zero		1


	//   ....[2]....
        /*00a0*/ 	.word	0x00000250
        /*00a4*/ 	.word	0x000000ff
        /*00a8*/ 	.word	0x00000008
        /*00ac*/ 	.short	0x0100
        /*00ae*/ 	.byte	0x08
	.zero		1


	//   ....[3]....
        /*00b0*/ 	.word	0x00000260
        /*00b4*/ 	.word	0x000000ff
        /*00b8*/ 	.word	0x00000038
        /*00bc*/ 	.short	0x0100
        /*00be*/ 	.byte	0x08
	.zero		1


	//   ....[4]....
        /*00c0*/ 	.word	0x00000270
        /*00c4*/ 	.word	0x000000ff
        /*00c8*/ 	.word	0x00000010
        /*00cc*/ 	.short	0x0100
        /*00ce*/ 	.byte	0x08
	.zero		1


	//   ....[5]....
        /*00d0*/ 	.word	0x00000280
        /*00d4*/ 	.word	0x000000ff
        /*00d8*/ 	.word	0x00000040
        /*00dc*/ 	.short	0x0100
        /*00de*/ 	.byte	0x08
	.zero		1


	//   ....[6]....
        /*00e0*/ 	.word	0x00000290
        /*00e4*/ 	.word	0x000000ff
        /*00e8*/ 	.word	0x00000018
        /*00ec*/ 	.short	0x0100
        /*00ee*/ 	.byte	0x08
	.zero		1


	//   ....[7]....
        /*00f0*/ 	.word	0x000002a0
        /*00f4*/ 	.word	0x000000ff
        /*00f8*/ 	.word	0x00000048
        /*00fc*/ 	.short	0x0100
        /*00fe*/ 	.byte	0x08
	.zero		1


	//   ....[8]....
        /*0100*/ 	.word	0x000002b0
        /*0104*/ 	.word	0x000000ff
        /*0108*/ 	.word	0x00000020
        /*010c*/ 	.short	0x0100
        /*010e*/ 	.byte	0x08
	.zero		1


	//   ....[9]....
        /*0110*/ 	.word	0x000002c0
        /*0114*/ 	.word	0x000000ff
        /*0118*/ 	.word	0x00000050
        /*011c*/ 	.short	0x0100
        /*011e*/ 	.byte	0x08
	.zero		1


	//   ....[10]....
        /*0120*/ 	.word	0x000002d0
        /*0124*/ 	.word	0x000000ff
        /*0128*/ 	.word	0x00000028
        /*012c*/ 	.short	0x0100
        /*012e*/ 	.byte	0x08
	.zero		1


	//   ....[11]....
        /*0130*/ 	.word	0x000002e0
        /*0134*/ 	.word	0x000000ff
        /*0138*/ 	.word	0x00000058
        /*013c*/ 	.short	0x0100
        /*013e*/ 	.byte	0x08
	.zero		1


	//   ....[12]....
        /*0140*/ 	.word	0x00000580
        /*0144*/ 	.word	0x000000ff
        /*0148*/ 	.word	0x00000070
        /*014c*/ 	.short	0x0100
        /*014e*/ 	.byte	0x08
	.zero		1


	//   ....[13]....
        /*0150*/ 	.word	0x00000600
        /*0154*/ 	.word	0x000000ff
        /*0158*/ 	.word	0x00000078
        /*015c*/ 	.short	0x0100
        /*015e*/ 	.byte	0x08
	.zero		1


	//   ....[14]....
        /*0160*/ 	.word	0x00001470
        /*0164*/ 	.word	0x00000003
        /*0168*/ 	.word	0x00000000
        /*016c*/ 	.short	0x010a
        /*016e*/ 	.byte	0x3f
	.zero		1


	//   ....[15]....
        /*0170*/ 	.word	0x000014d0
        /*0174*/ 	.word	0x00000003
        /*0178*/ 	.word	0x00000000
        /*017c*/ 	.short	0x010a
        /*017e*/ 	.byte	0x3f
	.zero		1


	//   ....[16]....
        /*0180*/ 	.word	0x00001d80
        /*0184*/ 	.word	0x000000ff
        /*0188*/ 	.word	0x00000000
        /*018c*/ 	.short	0x010a
        /*018e*/ 	.byte	0x04
	.zero		1


	//   ....[17]....
        /*0190*/ 	.word	0x00001dc0
        /*0194*/ 	.word	0x000000ff
        /*0198*/ 	.word	0x00000000
        /*019c*/ 	.short	0x010a
        /*019e*/ 	.byte	0x04
	.zero		1


	//   ....[18]....
        /*01a0*/ 	.word	0x00002560
        /*01a4*/ 	.word	0x000000ff
        /*01a8*/ 	.word	0x00000000
        /*01ac*/ 	.short	0x0101
        /*01ae*/ 	.byte	0x0a
	.zero		1


	//   ....[19]....
        /*01b0*/ 	.word	0x00002740
        /*01b4*/ 	.word	0x000000ff
        /*01b8*/ 	.word	0x00000000
        /*01bc*/ 	.short	0x0101
        /*01be*/ 	.byte	0x06
	.zero		1


	//   ....[20]....
        /*01c0*/ 	.word	0x00005a70
        /*01c4*/ 	.word	0x0000000e
        /*01c8*/ 	.word	0x00000030
        /*01cc*/ 	.short	0x010a
        /*01ce*/ 	.byte	0x3f
	.zero		1


	//   ....[21]....
        /*01d0*/ 	.word	0x00006030
        /*01d4*/ 	.word	0x00000006
        /*01d8*/ 	.word	0x00000078
        /*01dc*/ 	.short	0x0101
        /*01de*/ 	.byte	0x3f
	.zero		1


	//   ....[22]....
        /*01e0*/ 	.word	0x00006750
        /*01e4*/ 	.word	0x00000007
        /*01e8*/ 	.word	0x00000000
        /*01ec*/ 	.short	0x010a
        /*01ee*/ 	.byte	0x3f
	.zero		1


	//   ....[23]....
        /*01f0*/ 	.word	0x000067d0
        /*01f4*/ 	.word	0x00000009
        /*01f8*/ 	.word	0x00000000
        /*01fc*/ 	.short	0x010a
        /*01fe*/ 	.byte	0x3f
	.zero		1


	//   ....[24]....
        /*0200*/ 	.word	0x00006860
        /*0204*/ 	.word	0x00000006
        /*0208*/ 	.word	0x00000000
        /*020c*/ 	.short	0x010a
        /*020e*/ 	.byte	0x3f
	.zero		1


	//   ....[25]....
        /*0210*/ 	.word	0x000068f0
        /*0214*/ 	.word	0x00000009
        /*0218*/ 	.word	0x00000000
        /*021c*/ 	.short	0x010a
        /*021e*/ 	.byte	0x3f
	.zero		1


	//   ....[26]....
        /*0220*/ 	.word	0x00006980
        /*0224*/ 	.word	0x00000006
        /*0228*/ 	.word	0x00000000
        /*022c*/ 	.short	0x010a
        /*022e*/ 	.byte	0x3f
	.zero		1


	//   ....[27]....
        /*0230*/ 	.word	0x00006a10
        /*0234*/ 	.word	0x00000003
        /*0238*/ 	.word	0x00000000
        /*023c*/ 	.short	0x010a
        /*023e*/ 	.byte	0x3f
	.zero		1


	//   ....[28]....
        /*0240*/ 	.word	0x00006a70
        /*0244*/ 	.word	0x00000003
        /*0248*/ 	.word	0x00000000
        /*024c*/ 	.short	0x010a
        /*024e*/ 	.byte	0x3f
	.zero		1


	//   ....[29]....
        /*0250*/ 	.word	0x00006ad0
        /*0254*/ 	.word	0x00000004
        /*0258*/ 	.word	0x00000000
        /*025c*/ 	.short	0x010a
        /*025e*/ 	.byte	0x3f
	.zero		1


	//   ....[30]....
        /*0260*/ 	.word	0x00006ba0
        /*0264*/ 	.word	0x0000000e
        /*0268*/ 	.word	0x00000030
        /*026c*/ 	.short	0x010a
        /*026e*/ 	.byte	0x3f
	.zero		1


	//   ....[31]....
        /*0270*/ 	.word	0x00006c70
        /*0274*/ 	.word	0x00000007
        /*0278*/ 	.word	0x00000000
        /*027c*/ 	.short	0x010a
        /*027e*/ 	.byte	0x3f
	.zero		1


	//   ....[32]....
        /*0280*/ 	.word	0x00006cc0
        /*0284*/ 	.word	0x00000009
        /*0288*/ 	.word	0x00000000
        /*028c*/ 	.short	0x010a
        /*028e*/ 	.byte	0x3f
	.zero		1


	//   ....[33]....
        /*0290*/ 	.word	0x00006d10
        /*0294*/ 	.word	0x00000006
        /*0298*/ 	.word	0x00000000
        /*029c*/ 	.short	0x010a
        /*029e*/ 	.byte	0x3f
	.zero		1


	//   ....[34]....
        /*02a0*/ 	.word	0x00006d60
        /*02a4*/ 	.word	0x00000009
        /*02a8*/ 	.word	0x00000000
        /*02ac*/ 	.short	0x010a
        /*02ae*/ 	.byte	0x3f
	.zero		1


	//   ....[35]....
        /*02b0*/ 	.word	0x00006db0
        /*02b4*/ 	.word	0x00000006
        /*02b8*/ 	.word	0x00000000
        /*02bc*/ 	.short	0x010a
        /*02be*/ 	.byte	0x3f
	.zero		1


	//----- nvinfo : EIATTR_NUM_MBARRIERS
	.align		4
.L_35:
        /*02c0*/ 	.byte	0x03, 0x38
        /*02c2*/ 	.short	0x000e


	//----- nvinfo : EIATTR_EXIT_INSTR_OFFSETS
	.align		4
        /*02c4*/ 	.byte	0x04, 0x1c
        /*02c6*/ 	.short	(.L_37 - .L_36)


	//   ....[0]....
.L_36:
        /*02c8*/ 	.word	0x000006a0


	//   ....[1]....
        /*02cc*/ 	.word	0x00000f60


	//   ....[2]....
        /*02d0*/ 	.word	0x00005150


	//   ....[3]....
        /*02d4*/ 	.word	0x00005780


	//   ....[4]....
        /*02d8*/ 	.word	0x00006a60


	//----- nvinfo : EIATTR_MAX_THREADS
	.align		4
.L_37:
        /*02dc*/ 	.byte	0x04, 0x05
        /*02de*/ 	.short	(.L_39 - .L_38)
.L_38:
        /*02e0*/ 	.word	0x00000180
        /*02e4*/ 	.word	0x00000001
        /*02e8*/ 	.word	0x00000001


	//----- nvinfo : EIATTR_CRS_STACK_SIZE
	.align		4
.L_39:
        /*02ec*/ 	.byte	0x04, 0x1e
        /*02ee*/ 	.short	(.L_41 - .L_40)
.L_40:
        /*02f0*/ 	.word	0x00000000


	//----- nvinfo : EIATTR_CBANK_PARAM_SIZE
	.align		4
.L_41:
        /*02f4*/ 	.byte	0x03, 0x19
        /*02f6*/ 	.short	0x0470


	//----- nvinfo : EIATTR_PARAM_CBANK
	.align		4
        /*02f8*/ 	.byte	0x04, 0x0a
        /*02fa*/ 	.short	(.L_43 - .L_42)
	.align		4
.L_42:
        /*02fc*/ 	.word	index@(.nv.constant0._ZN7cutlass13device_kernelINS_4gemm6kernel13GemmUniversalIN4cute5tupleIJiiiiEEENS1_10collective13CollectiveMmaINS1_34MainloopSm90TmaGmmaWarpSpecializedILi6ENS5_IJNS4_1CILi1EEESB_SB_EEENS1_35KernelTmaWarpSpecializedCooperativeEEENS5_IJNSA_ILi128EEENSA_ILi64EEESF_EEENS_10tfloat32_tENS5_IJlSB_lEEESI_SJ_NS4_8TiledMMAINS4_8MMA_AtomIJNS4_4SM904GMMA29MMA_64x64x8_F32TF32TF32_SS_TNILNSN_7ScaleInE1ELSP_1EEEEEENS4_6LayoutINS5_IJNSA_ILi2EEESB_SB_EEENS5_IJSB_NSA_ILi0EEESV_EEEEENS5_IJNS4_10UnderscoreESY_SY_EEEEENS4_13SM90_TMA_LOADENS4_14ComposedLayoutINS4_7SwizzleILi3ELi4ELi3EEENS4_18smem_ptr_flag_bitsILi32EEENSS_INS5_IJNSA_ILi8EEENSA_ILi32EEEEEENS5_IJS18_SB_EEEEEEEvNS4_8identityES11_S1C_vS1D_EENS_8epilogue10collective6detail29Sm90TmaWarpSpecializedAdapterINS1G_15DefaultEpilogueISI_SJ_SJ_NS1F_6thread17LinearCombinationISI_Li1EffLNS1K_9ScaleType4KindE0ELNS_15FloatRoundStyleE2ESI_EENS1_15EpilogueDefaultEEEEEvvEEEEvNT_6ParamsE)
        /*0300*/ 	.short	0x0210
        /*0302*/ 	.short	0x0470


	//----- nvinfo : EIATTR_SW_WAR
	.align		4
.L_43:
        /*0304*/ 	.byte	0x04, 0x36
        /*0306*/ 	.short	(.L_45 - .L_44)
.L_44:
        /*0308*/ 	.word	0x00000008
.L_45:


//--------------------- .nv.callgraph             --------------------------
	.section	.nv.callgraph,"",@"SHT_CUDA_CALLGRAPH"
	.align	4
	.sectionentsize	8
	.align		4
        /*0000*/ 	.word	0x00000000
	.align		4
        /*0004*/ 	.word	0xffffffff
	.align		4
        /*0008*/ 	.word	index@(_ZN7cutlass13device_kernelINS_4gemm6kernel13GemmUniversalIN4cute5tupleIJiiiiEEENS1_10collective13CollectiveMmaINS1_34MainloopSm90TmaGmmaWarpSpecializedILi6ENS5_IJNS4_1CILi1EEESB_SB_EEENS1_35KernelTmaWarpSpecializedCooperativeEEENS5_IJNSA_ILi128EEENSA_ILi64EEESF_EEENS_10tfloat32_tENS5_IJlSB_lEEESI_SJ_NS4_8TiledMMAINS4_8MMA_AtomIJNS4_4SM904GMMA29MMA_64x64x8_F32TF32TF32_SS_TNILNSN_7ScaleInE1ELSP_1EEEEEENS4_6LayoutINS5_IJNSA_ILi2EEESB_SB_EEENS5_IJSB_NSA_ILi0EEESV_EEEEENS5_IJNS4_10UnderscoreESY_SY_EEEEENS4_13SM90_TMA_LOADENS4_14ComposedLayoutINS4_7SwizzleILi3ELi4ELi3EEENS4_18smem_ptr_flag_bitsILi32EEENSS_INS5_IJNSA_ILi8EEENSA_ILi32EEEEEENS5_IJS18_SB_EEEEEEEvNS4_8identityES11_S1C_vS1D_EENS_8epilogue10collective6detail29Sm90TmaWarpSpecializedAdapterINS1G_15DefaultEpilogueISI_SJ_SJ_NS1F_6thread17LinearCombinationISI_Li1EffLNS1K_9ScaleType4KindE0ELNS_15FloatRoundStyleE2ESI_EENS1_15EpilogueDefaultEEEEEvvEEEEvNT_6ParamsE)
	.align		4
        /*000c*/ 	.word	index@(__assertfail)
	.align		4
        /*0010*/ 	.word	0x00000000
	.align		4
        /*0014*/ 	.word	0xfffffffe
	.align		4
        /*0018*/ 	.word	0x00000000
	.align		4
        /*001c*/ 	.word	0xfffffffd
	.align		4
        /*0020*/ 	.word	0x00000000
	.align		4
        /*0024*/ 	.word	0xfffffffc


//--------------------- .nv.constant4             --------------------------
	.section	.nv.constant4,"a",@progbits
	.align	8
	.align		8
.nv.constant4:
        /*0000*/ 	.dword	__assertfail
	.align		8
        /*0008*/ 	.dword	__unnamed_1
	.align		8
        /*0010*/ 	.dword	_ZN40_INTERNAL_9c09a4bc_4_k_cu_074c8cc8_295264cuda3std3__45__cpo5beginE
	.align		8
        /*0018*/ 	.dword	_ZN40_INTERNAL_9c09a4bc_4_k_cu_074c8cc8_295264cuda3std3__45__cpo3endE
	.align		8
        /*0020*/ 	.dword	_ZN40_INTERNAL_9c09a4bc_4_k_cu_074c8cc8_295264cuda3std3__45__cpo6cbeginE
	.align		8
        /*0028*/ 	.dword	_ZN40_INTERNAL_9c09a4bc_4_k_cu_074c8cc8_295264cuda3std3__45__cpo4cendE
	.align		8
        /*0030*/ 	.dword	_ZN40_INTERNAL_9c09a4bc_4_k_cu_074c8cc8_295264cuda3std3__442_GLOBAL__N__9c09a4bc_4_k_cu_074c8cc8_295266ignoreE
	.align		8
        /*0038*/ 	.dword	_ZN40_INTERNAL_9c09a4bc_4_k_cu_074c8cc8_295264cuda3std3__419piecewise_constructE
	.align		8
        /*0040*/ 	.dword	_ZN40_INTERNAL_9c09a4bc_4_k_cu_074c8cc8_295264cuda3std3__48in_placeE
	.align		8
        /*0048*/ 	.dword	_ZN40_INTERNAL_9c09a4bc_4_k_cu_074c8cc8_295264cuda3std6ranges3__45__cpo4swapE
	.align		8
        /*0050*/ 	.dword	_ZN40_INTERNAL_9c09a4bc_4_k_cu_074c8cc8_295264cuda3std6ranges3__45__cpo9iter_moveE
	.align		8
        /*0058*/ 	.dword	_ZN40_INTERNAL_9c09a4bc_4_k_cu_074c8cc8_295264cute7productE
	.align		8
        /*0060*/ 	.dword	_ZN40_INTERNAL_9c09a4bc_4_k_cu_074c8cc8_295264cute1_E
	.align		8
        /*0068*/ 	.dword	$str$22
	.align		8
        /*0070*/ 	.dword	$str$23


//--------------------- .text._ZN7cutlass13device_kernelINS_4gemm6kernel13GemmUniversalIN4cute5tupleIJiiiiEEENS1_10collective13CollectiveMmaINS1_34MainloopSm90TmaGmmaWarpSpecializedILi6ENS5_IJNS4_1CILi1EEESB_SB_EEENS1_35KernelTmaWarpSpecializedCooperativeEEENS5_IJNSA_ILi128EEENSA_ILi64EEESF_EEENS_10tfloat32_tENS5_IJlSB_lEEESI_SJ_NS4_8TiledMMAINS4_8MMA_AtomIJNS4_4SM904GMMA29MMA_64x64x8_F32TF32TF32_SS_TNILNSN_7ScaleInE1ELSP_1EEEEEENS4_6LayoutINS5_IJNSA_ILi2EEESB_SB_EEENS5_IJSB_NSA_ILi0EEESV_EEEEENS5_IJNS4_10UnderscoreESY_SY_EEEEENS4_13SM90_TMA_LOADENS4_14ComposedLayoutINS4_7SwizzleILi3ELi4ELi3EEENS4_18smem_ptr_flag_bitsILi32EEENSS_INS5_IJNSA_ILi8EEENSA_ILi32EEEEEENS5_IJS18_SB_EEEEEEEvNS4_8identityES11_S1C_vS1D_EENS_8epilogue10collective6detail29Sm90TmaWarpSpecializedAdapterINS1G_15DefaultEpilogueISI_SJ_SJ_NS1F_6thread17LinearCombinationISI_Li1EffLNS1K_9ScaleType4KindE0ELNS_15FloatRoundStyleE2ESI_EENS1_15EpilogueDefaultEEEEEvvEEEEvNT_6ParamsE --------------------------
	.section	.text._ZN7cutlass13device_kernelINS_4gemm6kernel13GemmUniversalIN4cute5tupleIJiiiiEEENS1_10collective13CollectiveMmaINS1_34MainloopSm90TmaGmmaWarpSpecializedILi6ENS5_IJNS4_1CILi1EEESB_SB_EEENS1_35KernelTmaWarpSpecializedCooperativeEEENS5_IJNSA_ILi128EEENSA_ILi64EEESF_EEENS_10tfloat32_tENS5_IJlSB_lEEESI_SJ_NS4_8TiledMMAINS4_8MMA_AtomIJNS4_4SM904GMMA29MMA_64x64x8_F32TF32TF32_SS_TNILNSN_7ScaleInE1ELSP_1EEEEEENS4_6LayoutINS5_IJNSA_ILi2EEESB_SB_EEENS5_IJSB_NSA_ILi0EEESV_EEEEENS5_IJNS4_10UnderscoreESY_SY_EEEEENS4_13SM90_TMA_LOADENS4_14ComposedLayoutINS4_7SwizzleILi3ELi4ELi3EEENS4_18smem_ptr_flag_bitsILi32EEENSS_INS5_IJNSA_ILi8EEENSA_ILi32EEEEEENS5_IJS18_SB_EEEEEEEvNS4_8identityES11_S1C_vS1D_EENS_8epilogue10collective6detail29Sm90TmaWarpSpecializedAdapterINS1G_15DefaultEpilogueISI_SJ_SJ_NS1F_6thread17LinearCombinationISI_Li1EffLNS1K_9ScaleType4KindE0ELNS_15FloatRoundStyleE2ESI_EENS1_15EpilogueDefaultEEEEEvvEEEEvNT_6ParamsE,"ax",@progbits
	.align	128
.text._ZN7cutlass13device_kernelINS_4gemm6kernel13GemmUniversalIN4cute5tupleIJiiiiEEENS1_10collective13CollectiveMmaINS1_34MainloopSm90TmaGmmaWarpSpecializedILi6ENS5_IJNS4_1CILi1EEESB_SB_EEENS1_35KernelTmaWarpSpecializedCooperativeEEENS5_IJNSA_ILi128EEENSA_ILi64EEESF_EEENS_10tfloat32_tENS5_IJlSB_lEEESI_SJ_NS4_8TiledMMAINS4_8MMA_AtomIJNS4_4SM904GMMA29MMA_64x64x8_F32TF32TF32_SS_TNILNSN_7ScaleInE1ELSP_1EEEEEENS4_6LayoutINS5_IJNSA_ILi2EEESB_SB_EEENS5_IJSB_NSA_ILi0EEESV_EEEEENS5_IJNS4_10UnderscoreESY_SY_EEEEENS4_13SM90_TMA_LOADENS4_14ComposedLayoutINS4_7SwizzleILi3ELi4ELi3EEENS4_18smem_ptr_flag_bitsILi32EEENSS_INS5_IJNSA_ILi8EEENSA_ILi32EEEEEENS5_IJS18_SB_EEEEEEEvNS4_8identityES11_S1C_vS1D_EENS_8epilogue10collective6detail29Sm90TmaWarpSpecializedAdapterINS1G_15DefaultEpilogueISI_SJ_SJ_NS1F_6thread17LinearCombinationISI_Li1EffLNS1K_9ScaleType4KindE0ELNS_15FloatRoundStyleE2ESI_EENS1_15EpilogueDefaultEEEEEvvEEEEvNT_6ParamsE:
        .type           _ZN7cutlass13device_kernelINS_4gemm6kernel13GemmUniversalIN4cute5tupleIJiiiiEEENS1_10collective13CollectiveMmaINS1_34MainloopSm90TmaGmmaWarpSpecializedILi6ENS5_IJNS4_1CILi1EEESB_SB_EEENS1_35KernelTmaWarpSpecializedCooperativeEEENS5_IJNSA_ILi128EEENSA_ILi64EEESF_EEENS_10tfloat32_tENS5_IJlSB_lEEESI_SJ_NS4_8TiledMMAINS4_8MMA_AtomIJNS4_4SM904GMMA29MMA_64x64x8_F32TF32TF32_SS_TNILNSN_7ScaleInE1ELSP_1EEEEEENS4_6LayoutINS5_IJNSA_ILi2EEESB_SB_EEENS5_IJSB_NSA_ILi0EEESV_EEEEENS5_IJNS4_10UnderscoreESY_SY_EEEEENS4_13SM90_TMA_LOADENS4_14ComposedLayoutINS4_7SwizzleILi3ELi4ELi3EEENS4_18smem_ptr_flag_bitsILi32EEENSS_INS5_IJNSA_ILi8EEENSA_ILi32EEEEEENS5_IJS18_SB_EEEEEEEvNS4_8identityES11_S1C_vS1D_EENS_8epilogue10collective6detail29Sm90TmaWarpSpecializedAdapterINS1G_15DefaultEpilogueISI_SJ_SJ_NS1F_6thread17LinearCombinationISI_Li1EffLNS1K_9ScaleType4KindE0ELNS_15FloatRoundStyleE2ESI_EENS1_15EpilogueDefaultEEEEEvvEEEEvNT_6ParamsE,@function
        .size           _ZN7cutlass13device_kernelINS_4gemm6kernel13GemmUniversalIN4cute5tupleIJiiiiEEENS1_10collective13CollectiveMmaINS1_34MainloopSm90TmaGmmaWarpSpecializedILi6ENS5_IJNS4_1CILi1EEESB_SB_EEENS1_35KernelTmaWarpSpecializedCooperativeEEENS5_IJNSA_ILi128EEENSA_ILi64EEESF_EEENS_10tfloat32_tENS5_IJlSB_lEEESI_SJ_NS4_8TiledMMAINS4_8MMA_AtomIJNS4_4SM904GMMA29MMA_64x64x8_F32TF32TF32_SS_TNILNSN_7ScaleInE1ELSP_1EEEEEENS4_6LayoutINS5_IJNSA_ILi2EEESB_SB_EEENS5_IJSB_NSA_ILi0EEESV_EEEEENS5_IJNS4_10UnderscoreESY_SY_EEEEENS4_13SM90_TMA_LOADENS4_14ComposedLayoutINS4_7SwizzleILi3ELi4ELi3EEENS4_18smem_ptr_flag_bitsILi32EEENSS_INS5_IJNSA_ILi8EEENSA_ILi32EEEEEENS5_IJS18_SB_EEEEEEEvNS4_8identityES11_S1C_vS1D_EENS_8epilogue10collective6detail29Sm90TmaWarpSpecializedAdapterINS1G_15DefaultEpilogueISI_SJ_SJ_NS1F_6thread17LinearCombinationISI_Li1EffLNS1K_9ScaleType4KindE0ELNS_15FloatRoundStyleE2ESI_EENS1_15EpilogueDefaultEEEEEvvEEEEvNT_6ParamsE,(.L_x_134 - _ZN7cutlass13device_kernelINS_4gemm6kernel13GemmUniversalIN4cute5tupleIJiiiiEEENS1_10collective13CollectiveMmaINS1_34MainloopSm90TmaGmmaWarpSpecializedILi6ENS5_IJNS4_1CILi1EEESB_SB_EEENS1_35KernelTmaWarpSpecializedCooperativeEEENS5_IJNSA_ILi128EEENSA_ILi64EEESF_EEENS_10tfloat32_tENS5_IJlSB_lEEESI_SJ_NS4_8TiledMMAINS4_8MMA_AtomIJNS4_4SM904GMMA29MMA_64x64x8_F32TF32TF32_SS_TNILNSN_7ScaleInE1ELSP_1EEEEEENS4_6LayoutINS5_IJNSA_ILi2EEESB_SB_EEENS5_IJSB_NSA_ILi0EEESV_EEEEENS5_IJNS4_10UnderscoreESY_SY_EEEEENS4_13SM90_TMA_LOADENS4_14ComposedLayoutINS4_7SwizzleILi3ELi4ELi3EEENS4_18smem_ptr_flag_bitsILi32EEENSS_INS5_IJNSA_ILi8EEENSA_ILi32EEEEEENS5_IJS18_SB_EEEEEEEvNS4_8identityES11_S1C_vS1D_EENS_8epilogue10collective6detail29Sm90TmaWarpSpecializedAdapterINS1G_15DefaultEpilogueISI_SJ_SJ_NS1F_6thread17LinearCombinationISI_Li1EffLNS1K_9ScaleType4KindE0ELNS_15FloatRoundStyleE2ESI_EENS1_15EpilogueDefaultEEEEEvvEEEEvNT_6ParamsE)
        .other          _ZN7cutlass13device_kernelINS_4gemm6kernel13GemmUniversalIN4cute5tupleIJiiiiEEENS1_10collective13CollectiveMmaINS1_34MainloopSm90TmaGmmaWarpSpecializedILi6ENS5_IJNS4_1CILi1EEESB_SB_EEENS1_35KernelTmaWarpSpecializedCooperativeEEENS5_IJNSA_ILi128EEENSA_ILi64EEESF_EEENS_10tfloat32_tENS5_IJlSB_lEEESI_SJ_NS4_8TiledMMAINS4_8MMA_AtomIJNS4_4SM904GMMA29MMA_64x64x8_F32TF32TF32_SS_TNILNSN_7ScaleInE1ELSP_1EEEEEENS4_6LayoutINS5_IJNSA_ILi2EEESB_SB_EEENS5_IJSB_NSA_ILi0EEESV_EEEEENS5_IJNS4_10UnderscoreESY_SY_EEEEENS4_13SM90_TMA_LOADENS4_14ComposedLayoutINS4_7SwizzleILi3ELi4ELi3EEENS4_18smem_ptr_flag_bitsILi32EEENSS_INS5_IJNSA_ILi8EEENSA_ILi32EEEEEENS5_IJS18_SB_EEEEEEEvNS4_8identityES11_S1C_vS1D_EENS_8epilogue10collective6detail29Sm90TmaWarpSpecializedAdapterINS1G_15DefaultEpilogueISI_SJ_SJ_NS1F_6thread17LinearCombinationISI_Li1EffLNS1K_9ScaleType4KindE0ELNS_15FloatRoundStyleE2ESI_EENS1_15EpilogueDefaultEEEEEvvEEEEvNT_6ParamsE,@"STO_CUDA_ENTRY STV_DEFAULT"
_ZN7cutlass13device_kernelINS_4gemm6kernel13GemmUniversalIN4cute5tupleIJiiiiEEENS1_10collective13CollectiveMmaINS1_34MainloopSm90TmaGmmaWarpSpecializedILi6ENS5_IJNS4_1CILi1EEESB_SB_EEENS1_35KernelTmaWarpSpecializedCooperativeEEENS5_IJNSA_ILi128EEENSA_ILi64EEESF_EEENS_10tfloat32_tENS5_IJlSB_lEEESI_SJ_NS4_8TiledMMAINS4_8MMA_AtomIJNS4_4SM904GMMA29MMA_64x64x8_F32TF32TF32_SS_TNILNSN_7ScaleInE1ELSP_1EEEEEENS4_6LayoutINS5_IJNSA_ILi2EEESB_SB_EEENS5_IJSB_NSA_ILi0EEESV_EEEEENS5_IJNS4_10UnderscoreESY_SY_EEEEENS4_13SM90_TMA_LOADENS4_14ComposedLayoutINS4_7SwizzleILi3ELi4ELi3EEENS4_18smem_ptr_flag_bitsILi32EEENSS_INS5_IJNSA_ILi8EEENSA_ILi32EEEEEENS5_IJS18_SB_EEEEEEEvNS4_8identityES11_S1C_vS1D_EENS_8epilogue10collective6detail29Sm90TmaWarpSpecializedAdapterINS1G_15DefaultEpilogueISI_SJ_SJ_NS1F_6thread17LinearCombinationISI_Li1EffLNS1K_9ScaleType4KindE0ELNS_15FloatRoundStyleE2ESI_EENS1_15EpilogueDefaultEEEEEvvEEEEvNT_6ParamsE:
[----:B------:R-:W0:Y:S01]  /*0000*/  LDC R1, c[0x0][0x28] ;  /* 0x00000a00ff017b82 */ /* 0x000e220000000800 */
[----:B------:R-:W1:Y:S01]  /*0010*/  S2R R3, SR_TID.X ;  /* 0x0000000000037919 */ /* 0x000e620000002100 */
[----:B------:R-:W-:Y:S01]  /*0020*/  ELECT P0, URZ, PT ;  /* 0x00000000003f782f */ /* 0x000fe20003800000 */
[----:B------:R-:W-:Y:S01]  /*0030*/  BSSY B0, `(.L_x_0) ;  /* 0x000000f000007945 */ /* 0x000fe20003800000 */
[--C-:B-1----:R-:W-:Y:S02]  /*0040*/  SHF.R.U32.HI R0, RZ, 0x5, R3.reuse ;  /* 0x00000005ff007819 */ /* 0x102fe40000011603 */
[----:B------:R-:W-:-:S03]  /*0050*/  SHF.R.U32.HI R14, RZ, 0x7, R3 ;  /* 0x00000007ff0e7819 */ /* 0x000fc60000011603 */
[----:B------:R-:W1:Y:S04]  /*0060*/  SHFL.IDX PT, R4, R0, RZ, 0x1f ;  /* 0x00001fff00047589 */ /* 0x000e6800000e0000 */
[----:B------:R2:W3:Y:S01]  /*0070*/  SHFL.IDX PT, R10, R14, RZ, 0x1f ;  /* 0x00001fff0e0a7589 */ /* 0x0004e200000e0000 */
[----:B-1----:R-:W-:-:S13]  /*0080*/  ISETP.NE.OR P0, PT, R4, RZ, !P0 ;  /* 0x000000ff0400720c */ /* 0x002fda0004705670 */
[----:B0-23--:R-:W-:Y:S05]  /*0090*/  @P0 BRA `(.L_x_1) ;  /* 0x0000000000200947 */ /* 0x00dfea0003800000 */
[----:B------:R-:W-:Y:S02]  /*00a0*/  ULDC.64 UR4, c[0x0][0x198] ;  /* 0x0000660000047ab9 */ /* 0x000fe40000000a00 */
[----:B------:R-:W-:Y:S02]  /*00b0*/  UIADD3 UR6, UP0, UR4, 0xf0, URZ ;  /* 0x000000f004067890 */ /* 0x000fe4000ff1e03f */
[----:B------:R-:W-:Y:S02]  /*00c0*/  UIADD3 UR4, UP1, UR4, 0x1f0, URZ ;  /* 0x000001f004047890 */ /* 0x000fe4000ff3e03f */
[----:B------:R-:W-:Y:S02]  /*00d0*/  UIADD3.X UR7, URZ, UR5, URZ, UP0, !UPT ;  /* 0x000000053f077290 */ /* 0x000fe400087fe43f */
[----:B------:R-:W-:-:S07]  /*00e0*/  UIADD3.X UR5, URZ, UR5, URZ, UP1, !UPT ;  /* 0x000000053f057290 */ /* 0x000fce0008ffe43f */
[----:B------:R0:W-:Y:S02]  /*00f0*/  UTMACCTL.PF [UR6] ;  /* 0x00000000060079b9 */ /* 0x0001e40008040000 */
[----:B------:R0:W-:Y:S02]  /*0100*/  UTMACCTL.PF [UR4] ;  /* 0x00000000040079b9 */ /* 0x0001e40008040000 */
[----:B0-----:R-:W-:Y:S01]  /*0110*/  NOP ;  /* 0x0000000000007918 */ /* 0x001fe20000000000 */
.L_x_1:
[----:B------:R-:W-:Y:S05]  /*0120*/  BSYNC B0 ;  /* 0x0000000000007941 */ /* 0x000fea0003800000 */
.L_x_0:
[----:B------:R-:W0:Y:S02]  /*0130*/  SHFL.IDX PT, R2, R0, RZ, 0x1f ;  /* 0x00001fff00027589 */ /* 0x000e2400000e0000 */
[----:B0-----:R-:W-:-:S13]  /*0140*/  ISETP.NE.AND P0, PT, R2, RZ, PT ;  /* 0x000000ff0200720c */ /* 0x001fda0003f05270 */
[----:B------:R-:W-:Y:S05]  /*0150*/  @P0 BRA `(.L_x_2) ;  /* 0x0000000000680947 */ /* 0x000fea0003800000 */
[----:B------:R-:W0:Y:S01]  /*0160*/  S2UR UR8, SR_CgaCtaId ;  /* 0x00000000000879c3 */ /* 0x000e220000008800 */
[----:B------:R-:W-:Y:S01]  /*0170*/  UMOV UR4, 0x400 ;  /* 0x0000040000047882 */ /* 0x000fe20000000000 */
[----:B------:R-:W-:Y:S01]  /*0180*/  UMOV UR5, 0x1 ;  /* 0x0000000100057882 */ /* 0x000fe20000000000 */
[----:B------:R-:W-:Y:S01]  /*0190*/  UMOV UR6, 0x100 ;  /* 0x0000010000067882 */ /* 0x000fe20000000000 */
[----:B------:R-:W-:Y:S01]  /*01a0*/  ELECT P0, URZ, PT ;  /* 0x00000000003f782f */ /* 0x000fe20003800000 */
[----:B------:R-:W-:-:S04]  /*01b0*/  UIADD3 UR6, -UR6, 0x100000, URZ ;  /* 0x0010000006067890 */ /* 0x000fc8000fffe13f */
[----:B------:R-:W-:Y:S02]  /*01c0*/  USHF.L.U32 UR7, UR6, 0xb, URZ ;  /* 0x0000000b06077899 */ /* 0x000fe4000800063f */
[----:B------:R-:W-:Y:S02]  /*01d0*/  USHF.L.U32 UR6, UR6, 0x1, URZ ;  /* 0x0000000106067899 */ /* 0x000fe4000800063f */
[----:B0-----:R-:W-:Y:S02]  /*01e0*/  ULEA UR8, UR8, UR4, 0x18 ;  /* 0x0000000408087291 */ /* 0x001fe4000f8ec03f */
[----:B------:R-:W-:-:S04]  /*01f0*/  UIADD3 UR4, -UR5, 0x100000, URZ ;  /* 0x0010000005047890 */ /* 0x000fc8000fffe13f */
[----:B------:R-:W-:Y:S02]  /*0200*/  USHF.L.U32 UR5, UR4, 0xb, URZ ;  /* 0x0000000b04057899 */ /* 0x000fe4000800063f */
[----:B------:R-:W-:Y:S01]  /*0210*/  USHF.L.U32 UR4, UR4, 0x1, URZ ;  /* 0x0000000104047899 */ /* 0x000fe2000800063f */
[----:B------:R-:W0:Y:S11]  /*0220*/  FENCE.VIEW.ASYNC.S ;  /* 0x00000000000073c6 */ /* 0x000e360000000000 */
[----:B0-----:R0:W1:Y:S01]  /*0230*/  SYNCS.EXCH.64 URZ, [UR8], UR4 ;  /* 0x00000004083f75b2 */ /* 0x0010620008000100 */
[----:B------:R0:W2:Y:S01]  /*0240*/  SYNCS.EXCH.64 URZ, [UR8+0x30], UR6 ;  /* 0x00003006083f75b2 */ /* 0x0000a20008000100 */
[----:B------:R0:W3:Y:S01]  /*0250*/  SYNCS.EXCH.64 URZ, [UR8+0x8], UR4 ;  /* 0x00000804083f75b2 */ /* 0x0000e20008000100 */
[----:B------:R0:W4:Y:S01]  /*0260*/  SYNCS.EXCH.64 URZ, [UR8+0x38], UR6 ;  /* 0x00003806083f75b2 */ /* 0x0001220008000100 */
[----:B------:R0:W0:Y:S01]  /*0270*/  SYNCS.EXCH.64 URZ, [UR8+0x10], UR4 ;  /* 0x00001004083f75b2 */ /* 0x0000220008000100 */
[----:B------:R0:W0:Y:S01]  /*0280*/  SYNCS.EXCH.64 URZ, [UR8+0x40], UR6 ;  /* 0x00004006083f75b2 */ /* 0x0000220008000100 */
[----:B------:R0:W0:Y:S01]  /*0290*/  SYNCS.EXCH.64 URZ, [UR8+0x18], UR4 ;  /* 0x00001804083f75b2 */ /* 0x0000220008000100 */
[----:B------:R0:W0:Y:S01]  /*02a0*/  SYNCS.EXCH.64 URZ, [UR8+0x48], UR6 ;  /* 0x00004806083f75b2 */ /* 0x0000220008000100 */
[----:B------:R0:W0:Y:S01]  /*02b0*/  SYNCS.EXCH.64 URZ, [UR8+0x20], UR4 ;  /* 0x00002004083f75b2 */ /* 0x0000220008000100 */
[----:B------:R0:W0:Y:S01]  /*02c0*/  SYNCS.EXCH.64 URZ, [UR8+0x50], UR6 ;  /* 0x00005006083f75b2 */ /* 0x0000220008000100 */
[----:B------:R0:W0:Y:S01]  /*02d0*/  SYNCS.EXCH.64 URZ, [UR8+0x28], UR4 ;  /* 0x00002804083f75b2 */ /* 0x0000220008000100 */
[----:B------:R0:W0:Y:S01]  /*02e0*/  SYNCS.EXCH.64 URZ, [UR8+0x58], UR6 ;  /* 0x00005806083f75b2 */ /* 0x0000220008000100 */
[----:B------:R-:W-:Y:S01]  /*02f0*/  NOP ;  /* 0x0000000000007918 */ /* 0x000fe20000000000 */
.L_x_2:
[----:B------:R-:W5:Y:S01]  /*0300*/  SHFL.IDX PT, R0, R0, RZ, 0x1f ;  /* 0x00001fff00007589 */ /* 0x000f6200000e0000 */
[----:B------:R-:W-:Y:S01]  /*0310*/  ELECT P0, URZ, PT ;  /* 0x00000000003f782f */ /* 0x000fe20003800000 */
[----:B------:R-:W1:Y:S01]  /*0320*/  LDC R2, c[0x0][0x65c] ;  /* 0x00019700ff027b82 */ /* 0x000e620000000800 */
[----:B------:R-:W-:Y:S01]  /*0330*/  SHF.R.S32.HI R7, RZ, 0x1f, R4 ;  /* 0x0000001fff077819 */ /* 0x000fe20000011404 */
[----:B------:R-:W2:Y:S01]  /*0340*/  S2R R5, SR_CTAID.Y ;  /* 0x0000000000057919 */ /* 0x000ea20000002600 */
[----:B0-----:R-:W-:Y:S01]  /*0350*/  UMOV UR4, 0x20 ;  /* 0x0000002000047882 */ /* 0x001fe20000000000 */
[----:B------:R-:W-:Y:S01]  /*0360*/  NOP ;  /* 0x0000000000007918 */ /* 0x000fe20000000000 */
[----:B------:R-:W-:Y:S01]  /*0370*/  LEA.HI R7, R7, R4, RZ, 0x2 ;  /* 0x0000000407077211 */ /* 0x000fe200078f10ff */
[----:B------:R-:W0:Y:S01]  /*0380*/  S2R R6, SR_CTAID.X ;  /* 0x0000000000067919 */ /* 0x000e220000002500 */
[----:B------:R-:W-:Y:S01]  /*0390*/  ISETP.NE.AND P2, PT, R10, RZ, PT ;  /* 0x000000ff0a00720c */ /* 0x000fe20003f45270 */
[----:B------:R-:W-:Y:S01]  /*03a0*/  NOP ;  /* 0x0000000000007918 */ /* 0x000fe20000000000 */
[----:B------:R-:W-:-:S02]  /*03b0*/  LOP3.LUT R7, R7, 0xfffffffc, RZ, 0xc0, !PT ;  /* 0xfffffffc07077812 */ /* 0x000fc400078ec0ff */
[----:B-----5:R-:W-:Y:S02]  /*03c0*/  ISETP.NE.OR P0, PT, R0, RZ, !P0 ;  /* 0x000000ff0000720c */ /* 0x020fe40004705670 */
[----:B-1----:R-:W-:-:S04]  /*03d0*/  ISETP.NE.AND P3, PT, R2, 0x1, PT ;  /* 0x000000010200780c */ /* 0x002fc80003f65270 */
[----:B------:R-:W-:Y:S01]  /*03e0*/  P2R R0, PR, RZ, 0x8 ;  /* 0x00000008ff007803 */ /* 0x000fe20000000000 */
[----:B------:R-:W-:Y:S01]  /*03f0*/  IMAD.IADD R0, R4, 0x1, -R7 ;  /* 0x0000000104007824 */ /* 0x000fe200078e0a07 */
[----:B------:R-:W-:Y:S01]  /*0400*/  LOP3.LUT R4, R3, 0x7f, RZ, 0xc0, !PT ;  /* 0x0000007f03047812 */ /* 0x000fe200078ec0ff */
[----:B------:R-:W-:-:S03]  /*0410*/  IMAD.MOV.U32 R7, RZ, RZ, RZ ;  /* 0x000000ffff077224 */ /* 0x000fc600078e00ff */
[----:B------:R-:W-:Y:S01]  /*0420*/  ISETP.NE.AND P1, PT, R0, 0x3, PT ;  /* 0x000000030000780c */ /* 0x000fe20003f25270 */
[----:B------:R-:W-:Y:S01]  /*0430*/  VOTEU.ALL UP0, P0 ;  /* 0x00000000003f7886 */ /* 0x000fe20000000000 */
[----:B------:R-:W-:Y:S01]  /*0440*/  VOTEU.ALL UP1, P0 ;  /* 0x00000000003f7886 */ /* 0x000fe20000020000 */
[----:B------:R-:W0:Y:S01]  /*0450*/  @P3 LDC R17, c[0x0][0x10] ;  /* 0x00000400ff113b82 */ /* 0x000e220000000800 */
[----:B--2---:R-:W-:Y:S02]  /*0460*/  @P3 IMAD.MOV.U32 R8, RZ, RZ, R5 ;  /* 0x000000ffff083224 */ /* 0x004fe400078e0005 */
[----:B------:R-:W-:Y:S01]  /*0470*/  @!UP0 UMOV UR6, 0x400 ;  /* 0x0000040000068882 */ /* 0x000fe20000000000 */
[----:B------:R-:W-:-:S04]  /*0480*/  @!UP0 UIADD3 UR4, -UR4, 0x100000, URZ ;  /* 0x0010000004048890 */ /* 0x000fc8000fffe13f */
[----:B------:R-:W-:Y:S02]  /*0490*/  @!UP0 USHF.L.U32 UR5, UR4, 0xb, URZ ;  /* 0x0000000b04058899 */ /* 0x000fe4000800063f */
[----:B------:R-:W-:Y:S01]  /*04a0*/  @!UP0 USHF.L.U32 UR4, UR4, 0x1, URZ ;  /* 0x0000000104048899 */ /* 0x000fe2000800063f */
[----:B------:R-:W-:Y:S01]  /*04b0*/  @P3 IMAD.MOV.U32 R9, RZ, RZ, RZ ;  /* 0x000000ffff093224 */ /* 0x000fe200078e00ff */
[----:B------:R-:W1:Y:S08]  /*04c0*/  @!UP0 S2UR UR7, SR_CgaCtaId ;  /* 0x00000000000789c3 */ /* 0x000e700000008800 */
[----:B------:R-:W2:Y:S01]  /*04d0*/  @!P3 LDC R11, c[0x0][0xc] ;  /* 0x00000300ff0bbb82 */ /* 0x000ea20000000800 */
[----:B0-----:R-:W-:Y:S01]  /*04e0*/  @P3 IMAD.WIDE.U32 R16, R6, R17, R8 ;  /* 0x0000001106103225 */ /* 0x001fe200078e0008 */
[----:B-1----:R-:W-:Y:S01]  /*04f0*/  @!UP0 ULEA UR8, UR7, UR6, 0x18 ;  /* 0x0000000607088291 */ /* 0x002fe2000f8ec03f */
[----:B------:R-:W-:-:S02]  /*0500*/  VOTEU.ALL UP0, P0 ;  /* 0x00000000003f7886 */ /* 0x000fc40000000000 */
[----:B------:R-:W-:Y:S01]  /*0510*/  ULDC UR6, c[0x0][0xc] ;  /* 0x0000030000067ab9 */ /* 0x000fe20000000800 */
[----:B------:R-:W-:Y:S01]  /*0520*/  ISETP.EQ.OR P0, PT, R0, RZ, !P1 ;  /* 0x000000ff0000720c */ /* 0x000fe20004f02670 */
[----:B------:R-:W-:-:S03]  /*0530*/  ULDC UR7, c[0x0][0x10] ;  /* 0x0000040000077ab9 */ /* 0x000fc60000000800 */
[C---:B------:R-:W-:Y:S01]  /*0540*/  ISETP.EQ.AND P0, PT, R10.reuse, RZ, P0 ;  /* 0x000000ff0a00720c */ /* 0x040fe20000702270 */
[----:B------:R-:W-:Y:S02]  /*0550*/  VIADD R10, R10, 0xffffffff ;  /* 0xffffffff0a0a7836 */ /* 0x000fe40000000000 */
[----:B--2---:R-:W-:Y:S01]  /*0560*/  @!P3 IMAD.WIDE.U32 R8, R11, R5, R6 ;  /* 0x000000050b08b225 */ /* 0x004fe200078e0006 */
[----:B------:R-:W0:Y:S02]  /*0570*/  FENCE.VIEW.ASYNC.S ;  /* 0x00000000000073c6 */ /* 0x000e240000000000 */
[----:B0-----:R-:W3:Y:S01]  /*0580*/  @!UP0 SYNCS.EXCH.64 URZ, [UR8+0x70], UR4 ;  /* 0x00007004083f85b2 */ /* 0x001ee20008000100 */
[----:B------:R-:W-:Y:S01]  /*0590*/  SEL R18, RZ, 0x1, !P0 ;  /* 0x00000001ff127807 */ /* 0x000fe20004000000 */
[----:B------:R-:W-:Y:S01]  /*05a0*/  @P3 IMAD.MOV.U32 R11, RZ, RZ, RZ ;  /* 0x000000ffff0b3224 */ /* 0x000fe200078e00ff */
[----:B------:R-:W-:Y:S01]  /*05b0*/  ISETP.GE.U32.AND P1, PT, R10, 0x2, PT ;  /* 0x000000020a00780c */ /* 0x000fe20003f26070 */
[----:B------:R-:W-:-:S02]  /*05c0*/  @!P3 IMAD.MOV.U32 R16, RZ, RZ, R8 ;  /* 0x000000ffff10b224 */ /* 0x000fc400078e0008 */
[----:B------:R-:W-:Y:S01]  /*05d0*/  @P3 IMAD.IADD R17, R17, 0x1, R11 ;  /* 0x0000000111113824 */ /* 0x000fe200078e020b */
[----:B------:R-:W-:Y:S01]  /*05e0*/  SEL R18, R18, 0x2, P1 ;  /* 0x0000000212127807 */ /* 0x000fe20000800000 */
[----:B------:R-:W-:Y:S01]  /*05f0*/  @!P3 IMAD.MOV.U32 R17, RZ, RZ, R9 ;  /* 0x000000ffff11b224 */ /* 0x000fe200078e0009 */
[----:B------:R0:W3:Y:S01]  /*0600*/  @!UP1 SYNCS.EXCH.64 URZ, [UR8+0x78], UR4 ;  /* 0x00007804083f95b2 */ /* 0x0000e20008000100 */
[----:B------:R-:W-:Y:S01]  /*0610*/  NOP ;  /* 0x0000000000007918 */ /* 0x000fe20000000000 */
[----:B0-----:R-:W-:-:S03]  /*0620*/  UIMAD.WIDE.U32 UR4, UR6, UR7, URZ ;  /* 0x00000007060472a5 */ /* 0x001fc6000f8e003f */
[----:B------:R-:W-:Y:S02]  /*0630*/  ULDC UR6, c[0x0][0x14] ;  /* 0x0000050000067ab9 */ /* 0x000fe40000000800 */
[----:B------:R-:W-:Y:S02]  /*0640*/  UIMAD.WIDE.U32 UR38, UR4, UR6, URZ ;  /* 0x00000006042672a5 */ /* 0x000fe4000f8e003f */
[----:B------:R-:W-:-:S04]  /*0650*/  UIMAD UR37, UR5, UR6, URZ ;  /* 0x00000006052572a4 */ /* 0x000fc8000f8e023f */
[----:B------:R-:W-:Y:S01]  /*0660*/  UIADD3 UR37, UR39, UR37, URZ ;  /* 0x0000002527257290 */ /* 0x000fe2000fffe03f */
[----:B---34-:R-:W-:Y:S06]  /*0670*/  BAR.SYNC.DEFER_BLOCKING 0x0 ;  /* 0x0000000000007b1d */ /* 0x018fec0000010000 */
[----:B------:R-:W-:Y:S05]  /*0680*/  @!P2 BRA `(.L_x_3) ;  /* 0x0000004800b4a947 */ /* 0x000fea0003800000 */
[----:B------:R-:W-:-:S13]  /*0690*/  ISETP.GT.U32.AND P0, PT, R10, 0x1, PT ;  /* 0x000000010a00780c */ /* 0x000fda0003f04070 */
[----:B------:R-:W-:Y:S05]  /*06a0*/  @P0 EXIT ;  /* 0x000000000000094d */ /* 0x000fea0003800000 */
[----:B------:R-:W-:Y:S01]  /*06b0*/  ULDC.64 UR4, c[0x0][0x650] ;  /* 0x0001940000047ab9 */ /* 0x000fe20000000a00 */
[----:B------:R-:W-:Y:S01]  /*06c0*/  PRMT R0, RZ, 0x7610, R0 ;  /* 0x00007610ff007816 */ /* 0x000fe20000000000 */
[----:B------:R-:W-:Y:S01]  /*06d0*/  IMAD.MOV.U32 R69, RZ, RZ, -0x1 ;  /* 0xffffffffff457424 */ /* 0x000fe200078e00ff */
[----:B------:R-:W-:Y:S01]  /*06e0*/  ISETP.GE.U32.AND P0, PT, R16, UR4, PT ;  /* 0x0000000410007c0c */ /* 0x000fe2000bf06070 */
[----:B------:R-:W-:Y:S02]  /*06f0*/  IMAD.MOV.U32 R68, RZ, RZ, -0x1 ;  /* 0xffffffffff447424 */ /* 0x000fe400078e00ff */
[----:B------:R-:W-:Y:S01]  /*0700*/  IMAD.MOV.U32 R67, RZ, RZ, -0x1 ;  /* 0xffffffffff437424 */ /* 0x000fe200078e00ff */
[----:B------:R-:W-:-:S13]  /*0710*/  ISETP.GE.U32.AND.EX P0, PT, R17, UR5, PT, P0 ;  /* 0x0000000511007c0c */ /* 0x000fda000bf06100 */
[----:B------:R-:W-:Y:S05]  /*0720*/  @P0 BRA `(.L_x_4) ;  /* 0x0000000400540947 */ /* 0x000fea0003800000 */
[----:B------:R-:W0:Y:S01]  /*0730*/  LDC.64 R20, c[0x0][0x628] ;  /* 0x00018a00ff147b82 */ /* 0x000e220000000a00 */
[----:B------:R-:W-:Y:S02]  /*0740*/  IMAD.MOV.U32 R8, RZ, RZ, R16 ;  /* 0x000000ffff087224 */ /* 0x000fe400078e0010 */
[----:B------:R-:W-:-:S05]  /*0750*/  IMAD.MOV.U32 R9, RZ, RZ, R17 ;  /* 0x000000ffff097224 */ /* 0x000fca00078e0011 */
[----:B------:R-:W1:Y:S08]  /*0760*/  LDC R0, c[0x0][0x630] ;  /* 0x00018c00ff007b82 */ /* 0x000e700000000800 */
[----:B------:R-:W2:Y:S01]  /*0770*/  LDC.64 R22, c[0x0][0x620] ;  /* 0x00018800ff167b82 */ /* 0x000ea20000000a00 */
[----:B0-----:R-:W-:-:S04]  /*0780*/  ISETP.NE.U32.AND P0, PT, R20, RZ, PT ;  /* 0x000000ff1400720c */ /* 0x001fc80003f05070 */
[----:B------:R-:W-:-:S13]  /*0790*/  ISETP.NE.AND.EX P0, PT, R21, RZ, PT, P0 ;  /* 0x000000ff1500720c */ /* 0x000fda0003f05300 */
[----:B-12---:R-:W-:Y:S05]  /*07a0*/  @!P0 BRA `(.L_x_5) ;  /* 0x0000000000288947 */ /* 0x006fea0003800000 */
[----:B------:R-:W0:Y:S02]  /*07b0*/  LDC R13, c[0x0][0x634] ;  /* 0x00018d00ff0d7b82 */ /* 0x000e240000000800 */
[----:B0-----:R-:W-:-:S05]  /*07c0*/  IADD3 R13, P0, R16, R13, RZ ;  /* 0x0000000d100d7210 */ /* 0x001fca0007f1e0ff */
[----:B------:R-:W-:-:S04]  /*07d0*/  IMAD.X R15, RZ, RZ, R17, P0 ;  /* 0x000000ffff0f7224 */ /* 0x000fc800000e0611 */
[----:B------:R-:W-:-:S04]  /*07e0*/  IMAD.WIDE.U32 R8, R15, R20, RZ ;  /* 0x000000140f087225 */ /* 0x000fc800078e00ff */
[----:B------:R-:W-:-:S04]  /*07f0*/  IMAD.WIDE.U32 R10, P0, R13, R21, R8 ;  /* 0x000000150d0a7225 */ /* 0x000fc80007800008 */
[----:B------:R-:W-:-:S04]  /*0800*/  IMAD.WIDE.U32 R8, R13, R20, RZ ;  /* 0x000000140d087225 */ /* 0x000fc800078e00ff */
[----:B------:R-:W-:Y:S01]  /*0810*/  IMAD.X R13, RZ, RZ, RZ, P0 ;  /* 0x000000ffff0d7224 */ /* 0x000fe200000e06ff */
[----:B------:R-:W-:Y:S01]  /*0820*/  IADD3 RZ, P0, R9, R10, RZ ;  /* 0x0000000a09ff7210 */ /* 0x000fe20007f1e0ff */
[----:B------:R-:W-:-:S04]  /*0830*/  IMAD.MOV.U32 R12, RZ, RZ, R11 ;  /* 0x000000ffff0c7224 */ /* 0x000fc800078e000b */
[----:B------:R-:W-:-:S08]  /*0840*/  IMAD.WIDE.U32.X R8, R15, R21, R12, P0 ;  /* 0x000000150f087225 */ /* 0x000fd000000e040c */
.L_x_5:
[-CC-:B------:R-:W-:Y:S01]  /*0850*/  SHF.R.U64 R67, R8, R0.reuse, R9.reuse ;  /* 0x0000000008437219 */ /* 0x180fe20000001209 */
[----:B------:R-:W0:Y:S01]  /*0860*/  LDC R12, c[0x0][0x618] ;  /* 0x00018600ff0c7b82 */ /* 0x000e220000000800 */
[----:B------:R-:W-:Y:S01]  /*0870*/  SHF.R.U32.HI R7, RZ, R0, R9 ;  /* 0x00000000ff077219 */ /* 0x000fe20000011609 */
[----:B------:R-:W-:Y:S01]  /*0880*/  ULDC UR4, c[0x0][0x150] ;  /* 0x0000540000047ab9 */ /* 0x000fe20000000800 */
[----:B------:R-:W-:Y:S02]  /*0890*/  IADD3 R11, P0, RZ, -R67, RZ ;  /* 0x80000043ff0b7210 */ /* 0x000fe40007f1e0ff */
[----:B------:R-:W-:-:S03]  /*08a0*/  I2FP.F32.U32 R0, R6 ;  /* 0x0000000600007245 */ /* 0x000fc60000201000 */
[----:B------:R-:W1:Y:S01]  /*08b0*/  LDC.64 R30, c[0x0][0x640] ;  /* 0x00019000ff1e7b82 */ /* 0x000e620000000a00 */
[----:B------:R-:W-:Y:S02]  /*08c0*/  IMAD.X R13, RZ, RZ, ~R7, P0 ;  /* 0x000000ffff0d7224 */ /* 0x000fe400000e0e07 */
[----:B------:R-:W-:Y:S01]  /*08d0*/  FMUL R0, R0, UR4 ;  /* 0x0000000400007c20 */ /* 0x000fe20008400000 */
[----:B------:R-:W-:Y:S01]  /*08e0*/  IMAD.WIDE.U32 R8, R11, R22, R16 ;  /* 0x000000160b087225 */ /* 0x000fe200078e0010 */
[----:B------:R-:W-:-:S03]  /*08f0*/  ULDC UR4, c[0x0][0x154] ;  /* 0x0000550000047ab9 */ /* 0x000fc60000000800 */
[----:B------:R-:W-:Y:S01]  /*0900*/  IMAD R10, R13, R22, RZ ;  /* 0x000000160d0a7224 */ /* 0x000fe200078e02ff */
[----:B------:R-:W2:Y:S01]  /*0910*/  LDC R7, c[0x0][0x144] ;  /* 0x00005100ff077b82 */ /* 0x000ea20000000800 */
[----:B------:R-:W3:Y:S02]  /*0920*/  F2I.U32.TRUNC.NTZ R0, R0 ;  /* 0x0000000000007305 */ /* 0x000ee4000020f000 */
[----:B------:R-:W-:-:S04]  /*0930*/  IMAD R11, R11, R23, R10 ;  /* 0x000000170b0b7224 */ /* 0x000fc800078e020a */
[----:B------:R-:W-:Y:S01]  /*0940*/  IMAD.IADD R9, R9, 0x1, R11 ;  /* 0x0000000109097824 */ /* 0x000fe200078e020b */
[----:B------:R-:W4:Y:S01]  /*0950*/  LDC R24, c[0x0][0x608] ;  /* 0x00018200ff187b82 */ /* 0x000f220000000800 */
[----:B------:R-:W-:-:S03]  /*0960*/  IMAD.MOV.U32 R11, RZ, RZ, -0x1 ;  /* 0xffffffffff0b7424 */ /* 0x000fc600078e00ff */
[-CC-:B0-----:R-:W-:Y:S02]  /*0970*/  SHF.R.U64 R22, R8, R12.reuse, R9.reuse ;  /* 0x0000000c08167219 */ /* 0x181fe40000001209 */
[----:B------:R-:W-:Y:S02]  /*0980*/  I2FP.F32.U32 R8, R5 ;  /* 0x0000000500087245 */ /* 0x000fe40000201000 */
[----:B------:R-:W0:Y:S01]  /*0990*/  LDC R28, c[0x0][0x658] ;  /* 0x00019600ff1c7b82 */ /* 0x000e220000000800 */
[----:B-1----:R-:W-:Y:S01]  /*09a0*/  ISETP.NE.U32.AND P0, PT, R30, RZ, PT ;  /* 0x000000ff1e00720c */ /* 0x002fe20003f05070 */
[----:B---3--:R-:W-:Y:S02]  /*09b0*/  IMAD.MOV R10, RZ, RZ, -R0 ;  /* 0x000000ffff0a7224 */ /* 0x008fe400078e0a00 */
[----:B------:R-:W-:Y:S01]  /*09c0*/  FMUL R8, R8, UR4 ;  /* 0x0000000408087c20 */ /* 0x000fe20008400000 */
[----:B------:R-:W-:Y:S02]  /*09d0*/  SHF.R.U32.HI R9, RZ, R12, R9 ;  /* 0x0000000cff097219 */ /* 0x000fe40000011609 */
[----:B------:R-:W-:Y:S01]  /*09e0*/  ISETP.NE.AND.EX P0, PT, R31, RZ, PT, P0 ;  /* 0x000000ff1f00720c */ /* 0x000fe20003f05300 */
[----:B------:R1:W3:Y:S01]  /*09f0*/  F2I.U32.TRUNC.NTZ R15, R8 ;  /* 0x00000008000f7305 */ /* 0x0002e2000020f000 */
[----:B------:R-:W1:Y:S01]  /*0a00*/  LDC R20, c[0x0][0x148] ;  /* 0x00005200ff147b82 */ /* 0x000e620000000800 */
[----:B--2---:R-:W-:-:S07]  /*0a10*/  IMAD R0, R7, R10, R6 ;  /* 0x0000000a07007224 */ /* 0x004fce00078e0206 */
[----:B------:R-:W2:Y:S01]  /*0a20*/  LDC R26, c[0x0][0x600] ;  /* 0x00018000ff1a7b82 */ /* 0x000ea20000000800 */
[-CC-:B----4-:R-:W-:Y:S02]  /*0a30*/  SHF.R.U64 R32, R22, R24.reuse, R9.reuse ;  /* 0x0000001816207219 */ /* 0x190fe40000001209 */
[----:B------:R-:W-:Y:S01]  /*0a40*/  SHF.R.U32.HI R7, RZ, R24, R9 ;  /* 0x00000018ff077219 */ /* 0x000fe20000011609 */
[----:B------:R-:W-:-:S04]  /*0a50*/  IMAD.MOV.U32 R9, RZ, RZ, 0x1 ;  /* 0x00000001ff097424 */ /* 0x000fc800078e00ff */
[----:B------:R-:W4:Y:S01]  /*0a60*/  LDC R21, c[0x0][0x648] ;  /* 0x00019200ff157b82 */ /* 0x000f220000000800 */
[-C--:B0-----:R-:W-:Y:S02]  /*0a70*/  SHF.L.U32 R6, R11, R28.reuse, RZ ;  /* 0x0000001c0b067219 */ /* 0x081fe400000006ff */
[--C-:B------:R-:W-:Y:S02]  /*0a80*/  SHF.R.U64 R24, R32, R28, R7.reuse ;  /* 0x0000001c20187219 */ /* 0x100fe40000001207 */
[----:B------:R-:W-:Y:S02]  /*0a90*/  LOP3.LUT R13, RZ, R6, RZ, 0x33, !PT ;  /* 0x00000006ff0d7212 */ /* 0x000fe400078e33ff */
[-C--:B------:R-:W-:Y:S01]  /*0aa0*/  SHF.R.U32.HI R7, RZ, R28.reuse, R7 ;  /* 0x0000001cff077219 */ /* 0x080fe20000011607 */
[----:B------:R-:W0:Y:S01]  /*0ab0*/  LDC R23, c[0x0][0x638] ;  /* 0x00018e00ff177b82 */ /* 0x000e220000000800 */
[----:B------:R-:W-:Y:S01]  /*0ac0*/  SHF.L.U32 R12, R9, R28, RZ ;  /* 0x0000001c090c7219 */ /* 0x000fe200000006ff */
[----:B------:R-:W-:-:S06]  /*0ad0*/  IMAD.MOV.U32 R6, RZ, RZ, R24 ;  /* 0x000000ffff067224 */ /* 0x000fcc00078e0018 */
[----:B------:R-:W0:Y:S01]  /*0ae0*/  LDC R69, c[0x0][0x610] ;  /* 0x00018400ff457b82 */ /* 0x000e220000000800 */
[----:B-1-3--:R-:W-:Y:S05]  /*0af0*/  @!P0 BRA `(.L_x_6) ;  /* 0x0000000000288947 */ /* 0x00afea0003800000 */
[----:B------:R-:W1:Y:S02]  /*0b00*/  LDC R11, c[0x0][0x64c] ;  /* 0x00019300ff0b7b82 */ /* 0x000e640000000800 */
[----:B-1----:R-:W-:-:S05]  /*0b10*/  IADD3 R11, P0, R24, R11, RZ ;  /* 0x0000000b180b7210 */ /* 0x002fca0007f1e0ff */
        /* <DEDUP_REMOVED lines=8> */
.L_x_6:
[----:B----4-:R-:W-:Y:S01]  /*0ba0*/  SHF.R.U64 R6, R6, R21, R7 ;  /* 0x0000001506067219 */ /* 0x010fe20000001207 */
[----:B--2---:R-:W-:Y:S01]  /*0bb0*/  VIADD R7, R26, 0xffffffff ;  /* 0xffffffff1a077836 */ /* 0x004fe20000000000 */
[----:B------:R-:W-:Y:S01]  /*0bc0*/  LOP3.LUT R13, R32, R13, RZ, 0xc0, !PT ;  /* 0x0000000d200d7212 */ /* 0x000fe200078ec0ff */
[----:B------:R-:W-:Y:S02]  /*0bd0*/  IMAD.MOV R15, RZ, RZ, -R15 ;  /* 0x000000ffff0f7224 */ /* 0x000fe400078e0a0f */
[----:B------:R-:W-:Y:S02]  /*0be0*/  IMAD.MOV R8, RZ, RZ, -R6 ;  /* 0x000000ffff087224 */ /* 0x000fe400078e0a06 */
[----:B------:R-:W-:Y:S01]  /*0bf0*/  IMAD R13, R12, R6, R13 ;  /* 0x000000060c0d7224 */ /* 0x000fe200078e020d */
[----:B------:R-:W-:Y:S01]  /*0c00*/  LOP3.LUT R6, R22, R7, RZ, 0xc0, !PT ;  /* 0x0000000716067212 */ /* 0x000fe200078ec0ff */
[----:B------:R-:W-:Y:S02]  /*0c10*/  @P3 IMAD R0, R20, R15, R5 ;  /* 0x0000000f14003224 */ /* 0x000fe400078e0205 */
[----:B0-----:R-:W-:-:S02]  /*0c20*/  IMAD R5, R8, R23, R24 ;  /* 0x0000001708057224 */ /* 0x001fc400078e0218 */
[----:B------:R-:W-:Y:S02]  /*0c30*/  IMAD R69, R13, R69, R0 ;  /* 0x000000450d457224 */ /* 0x000fe400078e0200 */
[----:B------:R-:W-:Y:S02]  /*0c40*/  IMAD R6, R5, R26, R6 ;  /* 0x0000001a05067224 */ /* 0x000fe400078e0206 */
[----:B------:R-:W-:-:S03]  /*0c50*/  IMAD.MOV.U32 R0, RZ, RZ, 0x1 ;  /* 0x00000001ff007424 */ /* 0x000fc600078e00ff */
[----:B------:R-:W-:Y:S02]  /*0c60*/  SEL R68, R6, R69, !P3 ;  /* 0x0000004506447207 */ /* 0x000fe40005800000 */
[----:B------:R-:W-:-:S07]  /*0c70*/  SEL R69, R69, R6, !P3 ;  /* 0x0000000645457207 */ /* 0x000fce0005800000 */
.L_x_4:
[----:B------:R-:W-:-:S08]  /*0c80*/  NOP ;  /* 0x0000000000007918 */ /* 0x000fd00000000000 */
[----:B------:R-:W0:Y:S02]  /*0c90*/  USETMAXREG.TRY_ALLOC.CTAPOOL UP0, 0xe8 ;  /* 0x000000e8000079c8 */ /* 0x000e240008000600 */
[----:B0-----:R-:W-:-:S13]  /*0ca0*/  PLOP3.LUT P0, PT, PT, PT, UP0, 0x80, 0x0 ;  /* 0x000000000000781c */ /* 0x001fda0003f0f008 */
[----:B------:R-:W-:Y:S05]  /*0cb0*/  @!P0 BRA `(.L_x_4) ;  /* 0xfffffffc00f08947 */ /* 0x000fea000383ffff */
[----:B------:R-:W-:Y:S01]  /*0cc0*/  ULDC.64 UR4, c[0x0][0x598] ;  /* 0x0001660000047ab9 */ /* 0x000fe20000000a00 */
[----:B------:R-:W-:Y:S01]  /*0cd0*/  ULDC.64 UR40, c[0x0][0x208] ;  /* 0x0000820000287ab9 */ /* 0x000fe20000000a00 */
[----:B------:R-:W-:-:S04]  /*0ce0*/  ISETP.NE.U32.AND P0, PT, RZ, UR4, PT ;  /* 0x00000004ff007c0c */ /* 0x000fc8000bf05070 */
[----:B------:R-:W-:-:S13]  /*0cf0*/  ISETP.NE.AND.EX P0, PT, RZ, UR5, PT, P0 ;  /* 0x00000005ff007c0c */ /* 0x000fda000bf05300 */
[----:B------:R-:W-:Y:S05]  /*0d00*/  @!P0 BRA `(.L_x_7) ;  /* 0x00000000001c8947 */ /* 0x000fea0003800000 */
[----:B------:R-:W0:Y:S02]  /*0d10*/  LDC.64 R6, c[0x0][0x598] ;  /* 0x00016600ff067b82 */ /* 0x000e240000000a00 */
[----:B0-----:R-:W2:Y:S02]  /*0d20*/  LDG.E.64 R6, desc[UR40][R6.64] ;  /* 0x0000002806067981 */ /* 0x001ea4000c1e1b00 */
[----:B--2---:R-:W-:-:S04]  /*0d30*/  ISETP.NE.U32.AND P0, PT, R6, RZ, PT ;  /* 0x000000ff0600720c */ /* 0x004fc80003f05070 */
[----:B------:R-:W-:-:S13]  /*0d40*/  ISETP.NE.AND.EX P0, PT, R7, RZ, PT, P0 ;  /* 0x000000ff0700720c */ /* 0x000fda0003f05300 */
[----:B------:R-:W-:Y:S05]  /*0d50*/  @!P0 BRA `(.L_x_7) ;  /* 0x0000000000088947 */ /* 0x000fea0003800000 */
[----:B------:R0:W5:Y:S01]  /*0d60*/  LD.E R19, desc[UR40][R6.64] ;  /* 0x0000002806137980 */ /* 0x000162000c101900 */
[----:B------:R-:W-:Y:S05]  /*0d70*/  BRA `(.L_x_8) ;  /* 0x0000000000247947 */ /* 0x000fea0003800000 */
.L_x_7:
[----:B------:R-:W-:Y:S02]  /*0d80*/  ULDC.64 UR4, c[0x0][0x588] ;  /* 0x0001620000047ab9 */ /* 0x000fe40000000a00 */
[----:B------:R-:W-:-:S04]  /*0d90*/  ISETP.NE.U32.AND P0, PT, RZ, UR4, PT ;  /* 0x00000004ff007c0c */ /* 0x000fc8000bf05070 */
[----:B------:R-:W-:-:S13]  /*0da0*/  ISETP.NE.AND.EX P0, PT, RZ, UR5, PT, P0 ;  /* 0x00000005ff007c0c */ /* 0x000fda000bf05300 */
[----:B------:R-:W-:Y:S05]  /*0db0*/  @!P0 BRA `(.L_x_9) ;  /* 0x00000000000c8947 */ /* 0x000fea0003800000 */
[----:B------:R-:W0:Y:S02]  /*0dc0*/  LDC.64 R6, c[0x0][0x588] ;  /* 0x00016200ff067b82 */ /* 0x000e240000000a00 */
[----:B0-----:R1:W5:Y:S01]  /*0dd0*/  LDG.E R19, desc[UR40][R6.64] ;  /* 0x0000002806137981 */ /* 0x001362000c1e1900 */
[----:B------:R-:W-:Y:S05]  /*0de0*/  BRA `(.L_x_8) ;  /* 0x0000000000087947 */ /* 0x000fea0003800000 */
.L_x_9:
[----:B------:R-:W-:Y:S02]  /*0df0*/  ULDC UR4, c[0x0][0x580] ;  /* 0x0001600000047ab9 */ /* 0x000fe40000000800 */
[----:B------:R-:W-:-:S07]  /*0e00*/  IMAD.U32 R19, RZ, RZ, UR4 ;  /* 0x00000004ff137e24 */ /* 0x000fce000f8e00ff */
.L_x_8:
[----:B------:R-:W-:Y:S02]  /*0e10*/  ULDC.64 UR4, c[0x0][0x5a0] ;  /* 0x0001680000047ab9 */ /* 0x000fe40000000a00 */
[----:B------:R-:W-:-:S04]  /*0e20*/  ISETP.NE.U32.AND P0, PT, RZ, UR4, PT ;  /* 0x00000004ff007c0c */ /* 0x000fc8000bf05070 */
[----:B------:R-:W-:-:S13]  /*0e30*/  ISETP.NE.AND.EX P0, PT, RZ, UR5, PT, P0 ;  /* 0x00000005ff007c0c */ /* 0x000fda000bf05300 */
[----:B------:R-:W-:Y:S05]  /*0e40*/  @!P0 BRA `(.L_x_10) ;  /* 0x00000000001c8947 */ /* 0x000fea0003800000 */
[----:B01----:R-:W0:Y:S02]  /*0e50*/  LDC.64 R6, c[0x0][0x5a0] ;  /* 0x00016800ff067b82 */ /* 0x003e240000000a00 */
[----:B0-----:R-:W2:Y:S02]  /*0e60*/  LDG.E.64 R6, desc[UR40][R6.64] ;  /* 0x0000002806067981 */ /* 0x001ea4000c1e1b00 */
[----:B--2---:R-:W-:-:S04]  /*0e70*/  ISETP.NE.U32.AND P0, PT, R6, RZ, PT ;  /* 0x000000ff0600720c */ /* 0x004fc80003f05070 */
[----:B------:R-:W-:-:S13]  /*0e80*/  ISETP.NE.AND.EX P0, PT, R7, RZ, PT, P0 ;  /* 0x000000ff0700720c */ /* 0x000fda0003f05300 */
[----:B------:R-:W-:Y:S05]  /*0e90*/  @!P0 BRA `(.L_x_10) ;  /* 0x0000000000088947 */ /* 0x000fea0003800000 */
[----:B------:R0:W5:Y:S01]  /*0ea0*/  LD.E R56, desc[UR40][R6.64] ;  /* 0x0000002806387980 */ /* 0x000162000c101900 */
[----:B------:R-:W-:Y:S05]  /*0eb0*/  BRA `(.L_x_11) ;  /* 0x0000000000247947 */ /* 0x000fea0003800000 */
.L_x_10:
[----:B------:R-:W-:Y:S02]  /*0ec0*/  ULDC.64 UR4, c[0x0][0x590] ;  /* 0x0001640000047ab9 */ /* 0x000fe40000000a00 */
[----:B------:R-:W-:-:S04]  /*0ed0*/  ISETP.NE.U32.AND P0, PT, RZ, UR4, PT ;  /* 0x00000004ff007c0c */ /* 0x000fc8000bf05070 */
[----:B------:R-:W-:-:S13]  /*0ee0*/  ISETP.NE.AND.EX P0, PT, RZ, UR5, PT, P0 ;  /* 0x00000005ff007c0c */ /* 0x000fda000bf05300 */
[----:B------:R-:W-:Y:S05]  /*0ef0*/  @!P0 BRA `(.L_x_12) ;  /* 0x00000000000c8947 */ /* 0x000fea0003800000 */
[----:B------:R-:W2:Y:S02]  /*0f00*/  LDC.64 R56, c[0x0][0x590] ;  /* 0x00016400ff387b82 */ /* 0x000ea40000000a00 */
[----:B--2---:R2:W5:Y:S01]  /*0f10*/  LDG.E R56, desc[UR40][R56.64] ;  /* 0x0000002838387981 */ /* 0x004562000c1e1900 */
[----:B------:R-:W-:Y:S05]  /*0f20*/  BRA `(.L_x_11) ;  /* 0x0000000000087947 */ /* 0x000fea0003800000 */
.L_x_12:
[----:B------:R-:W-:Y:S02]  /*0f30*/  ULDC UR4, c[0x0][0x584] ;  /* 0x0001610000047ab9 */ /* 0x000fe40000000800 */
[----:B------:R-:W-:-:S07]  /*0f40*/  IMAD.U32 R56, RZ, RZ, UR4 ;  /* 0x00000004ff387e24 */ /* 0x000fce000f8e00ff */
.L_x_11:
[----:B------:R-:W-:-:S13]  /*0f50*/  LOP3.LUT P0, RZ, R0, 0xff, RZ, 0xc0, !PT ;  /* 0x000000ff00ff7812 */ /* 0x000fda000780c0ff */
[----:B------:R-:W-:Y:S05]  /*0f60*/  @!P0 EXIT ;  /* 0x000000000000894d */ /* 0x000fea0003800000 */
[----:B------:R-:W3:Y:S01]  /*0f70*/  LDC R59, c[0x0][0x658] ;  /* 0x00019600ff3b7b82 */ /* 0x000ee20000000800 */
[----:B------:R-:W-:Y:S01]  /*0f80*/  ULDC.64 UR6, c[0x0][0x288] ;  /* 0x0000a20000067ab9 */ /* 0x000fe20000000a00 */
[----:B------:R-:W-:Y:S01]  /*0f90*/  LOP3.LUT R14, R14, 0x1, RZ, 0xc0, !PT ;  /* 0x000000010e0e7812 */ /* 0x000fe200078ec0ff */
[----:B------:R-:W-:Y:S01]  /*0fa0*/  UIADD3 UR4, UR7, 0x7f, URZ ;  /* 0x0000007f07047890 */ /* 0x000fe2000fffe03f */
[----:B------:R-:W-:Y:S01]  /*0fb0*/  SHF.R.U32.HI R0, RZ, 0x2, R3 ;  /* 0x00000002ff007819 */ /* 0x000fe20000011603 */
[----:B------:R-:W-:Y:S01]  /*0fc0*/  IMAD.U32 R5, RZ, RZ, UR6 ;  /* 0x00000006ff057e24 */ /* 0x000fe2000f8e00ff */
[----:B------:R-:W-:Y:S01]  /*0fd0*/  SHF.R.U32.HI R4, RZ, 0x1, R4 ;  /* 0x00000001ff047819 */ /* 0x000fe20000011604 */
[----:B------:R-:W-:Y:S01]  /*0fe0*/  USHF.R.S32.HI UR5, URZ, 0x1f, UR4 ;  /* 0x0000001f3f057899 */ /* 0x000fe20008011404 */
[----:B01----:R-:W0:Y:S01]  /*0ff0*/  LDC.64 R6, c[0x0][0x5c8] ;  /* 0x00017200ff067b82 */ /* 0x003e220000000a00 */
[----:B------:R-:W-:Y:S01]  /*1000*/  LOP3.LUT R60, R3, 0x3, RZ, 0xc0, !PT ;  /* 0x00000003033c7812 */ /* 0x000fe200078ec0ff */
[----:B------:R-:W-:Y:S01]  /*1010*/  IMAD.SHL.U32 R9, R14, 0x40, RZ ;  /* 0x000000400e097824 */ /* 0x000fe200078e00ff */
[----:B------:R-:W-:Y:S01]  /*1020*/  LOP3.LUT R0, R0, 0x7, RZ, 0xc0, !PT ;  /* 0x0000000700007812 */ /* 0x000fe200078ec0ff */
[----:B------:R-:W-:Y:S01]  /*1030*/  ULEA.HI UR5, UR5, UR4, URZ, 0x7 ;  /* 0x0000000405057291 */ /* 0x000fe2000f8f383f */
[----:B------:R-:W-:Y:S01]  /*1040*/  LOP3.LUT R23, R4, 0x30, RZ, 0xc0, !PT ;  /* 0x0000003004177812 */ /* 0x000fe200078ec0ff */
[----:B------:R-:W-:Y:S01]  /*1050*/  IMAD R60, R60, -0x2, R5 ;  /* 0xfffffffe3c3c7824 */ /* 0x000fe200078e0205 */
[--C-:B------:R-:W-:Y:S01]  /*1060*/  LOP3.LUT R22, R9, 0x40, R0.reuse, 0xe2, !PT ;  /* 0x0000004009167812 */ /* 0x100fe200078ee200 */
[----:B------:R-:W1:Y:S01]  /*1070*/  LDC R63, c[0x0][0x600] ;  /* 0x00018000ff3f7b82 */ /* 0x000e620000000800 */
[----:B------:R-:W-:Y:S01]  /*1080*/  IADD3 R5, RZ, -R23, -R0 ;  /* 0x80000017ff057210 */ /* 0x000fe20007ffe800 */
[----:B------:R-:W-:Y:S01]  /*1090*/  IMAD.MOV.U32 R0, RZ, RZ, -0x1 ;  /* 0xffffffffff007424 */ /* 0x000fe200078e00ff */
[----:B------:R-:W-:Y:S01]  /*10a0*/  USHF.R.S32.HI UR43, URZ, 0x7, UR5 ;  /* 0x000000073f2b7899 */ /* 0x000fe20008011405 */
[----:B------:R-:W-:Y:S01]  /*10b0*/  IMAD.MOV.U32 R4, RZ, RZ, 0x1 ;  /* 0x00000001ff047424 */ /* 0x000fe200078e00ff */
[C---:B------:R-:W-:Y:S01]  /*10c0*/  LOP3.LUT R62, R3.reuse, 0x80, RZ, 0xc0, !PT ;  /* 0x00000080033e7812 */ /* 0x040fe200078ec0ff */
[----:B------:R-:W-:Y:S01]  /*10d0*/  IMAD R5, R14, -0x40, R5 ;  /* 0xffffffc00e057824 */ /* 0x000fe200078e0205 */
[----:B------:R-:W-:Y:S01]  /*10e0*/  UISETP.LT.AND UP0, UPT, UR43, 0x1, UPT ;  /* 0x000000012b00788c */ /* 0x000fe2000bf01270 */
[----:B---3--:R-:W-:Y:S01]  /*10f0*/  SHF.L.U32 R0, R0, R59, RZ ;  /* 0x0000003b00007219 */ /* 0x008fe200000006ff */
[----:B------:R-:W-:Y:S01]  /*1100*/  ULDC UR4, c[0x0][0x284] ;  /* 0x0000a10000047ab9 */ /* 0x000fe20000000800 */
[----:B------:R-:W-:Y:S01]  /*1110*/  LOP3.LUT R22, R22, R23, RZ, 0xfc, !PT ;  /* 0x0000001716167212 */ /* 0x000fe200078efcff */
[----:B------:R-:W-:Y:S01]  /*1120*/  USEL UR44, UR43, 0x1, UP0 ;  /* 0x000000012b2c7887 */ /* 0x000fe20008000000 */
[----:B------:R-:W-:Y:S01]  /*1130*/  SHF.L.U32 R59, R4, R59, RZ ;  /* 0x0000003b043b7219 */ /* 0x000fe200000006ff */
[----:B------:R-:W-:Y:S01]  /*1140*/  IMAD.SHL.U32 R61, R3, 0x2, RZ ;  /* 0x00000002033d7824 */ /* 0x000fe200078e00ff */
[----:B------:R-:W-:Y:S01]  /*1150*/  LOP3.LUT R66, R18, 0x1, RZ, 0xfc, !PT ;  /* 0x0000000112427812 */ /* 0x000fe200078efcff */
[----:B------:R-:W-:Y:S01]  /*1160*/  VIADD R65, R5, UR4 ;  /* 0x0000000405417c36 */ /* 0x000fe20008000000 */
[C---:B0-----:R-:W-:Y:S01]  /*1170*/  SHF.L.U64.HI R58, R6.reuse, 0x3, R7 ;  /* 0x00000003063a7819 */ /* 0x041fe20000010207 */
[----:B--2---:R-:W-:Y:S01]  /*1180*/  IMAD.SHL.U32 R57, R6, 0x8, RZ ;  /* 0x0000000806397824 */ /* 0x004fe200078e00ff */
[----:B------:R-:W-:Y:S01]  /*1190*/  SHF.R.U32.HI R62, RZ, 0x7, R62 ;  /* 0x00000007ff3e7819 */ /* 0x000fe2000001163e */
[----:B------:R-:W-:Y:S01]  /*11a0*/  IMAD.MOV.U32 R23, RZ, RZ, RZ ;  /* 0x000000ffff177224 */ /* 0x000fe200078e00ff */
[----:B------:R-:W-:Y:S01]  /*11b0*/  LOP3.LUT R64, RZ, R0, RZ, 0x33, !PT ;  /* 0x00000000ff407212 */ /* 0x000fe200078e33ff */
[----:B------:R-:W-:Y:S01]  /*11c0*/  UIADD3 UR44, UR43, -UR44, URZ ;  /* 0x8000002c2b2c7290 */ /* 0x000fe2000fffe03f */
[----:B------:R-:W-:Y:S01]  /*11d0*/  UMOV UR36, URZ ;  /* 0x0000003f00247c82 */ /* 0x000fe20008000000 */
[----:B-1----:R-:W-:Y:S01]  /*11e0*/  VIADD R63, R63, 0xffffffff ;  /* 0xffffffff3f3f7836 */ /* 0x002fe20000000000 */
[----:B------:R-:W-:-:S09]  /*11f0*/  UMOV UR42, URZ ;  /* 0x0000003f002a7c82 */ /* 0x000fd20008000000 */
.L_x_94:
[----:B0-----:R-:W0:Y:S01]  /*1200*/  SHFL.IDX PT, R0, R62, RZ, 0x1f ;  /* 0x00001fff3e007589 */ /* 0x001e2200000e0000 */
[----:B-1----:R-:W1:Y:S01]  /*1210*/  S2UR UR7, SR_CgaCtaId ;  /* 0x00000000000779c3 */ /* 0x002e620000008800 */
[----:B------:R-:W-:Y:S01]  /*1220*/  UMOV UR6, 0x400 ;  /* 0x0000040000067882 */ /* 0x000fe20000000000 */
[----:B0-----:R-:W-:Y:S01]  /*1230*/  R2UR UR4, R0 ;  /* 0x00000000000472ca */ /* 0x001fe200000e0000 */
[----:B-1----:R-:W-:-:S12]  /*1240*/  ULEA UR46, UR7, UR6, 0x18 ;  /* 0x00000006072e7291 */ /* 0x002fd8000f8ec03f */
[----:B------:R-:W-:-:S04]  /*1250*/  ULEA.HI UR5, UR4, UR4, URZ, 0x1 ;  /* 0x0000000404057291 */ /* 0x000fc8000f8f083f */
[----:B------:R-:W-:-:S04]  /*1260*/  ULOP3.LUT UR5, UR5, 0x7fffe, URZ, 0xc0, !UPT ;  /* 0x0007fffe05057892 */ /* 0x000fc8000f8ec03f */
[----:B------:R-:W-:-:S03]  /*1270*/  UIADD3 UR5, UR4, -UR5, URZ ;  /* 0x8000000504057290 */ /* 0x000fc6000fffe03f */
[----:B------:R-:W-:Y:S01]  /*1280*/  ULDC UR4, c[0x0][0x28c] ;  /* 0x0000a30000047ab9 */ /* 0x000fe20000000800 */
[----:B------:R-:W-:Y:S01]  /*1290*/  ULEA UR5, UR5, UR46, 0xd ;  /* 0x0000002e05057291 */ /* 0x000fe2000f8e683f */
[----:B------:R-:W-:-:S03]  /*12a0*/  ISETP.LT.AND P0, PT, RZ, UR4, PT ;  /* 0x00000004ff007c0c */ /* 0x000fc6000bf01270 */
[----:B------:R-:W-:-:S04]  /*12b0*/  UIADD3 UR5, UR5, 0x180, URZ ;  /* 0x0000018005057890 */ /* 0x000fc8000fffe03f */
[----:B------:R-:W-:-:S04]  /*12c0*/  USHF.R.U32.HI UR5, URZ, 0x4, UR5 ;  /* 0x000000043f057899 */ /* 0x000fc80008011605 */
[----:B------:R-:W-:-:S04]  /*12d0*/  ULOP3.LUT UR5, UR5, 0x3fff, URZ, 0xc0, !UPT ;  /* 0x00003fff05057892 */ /* 0x000fc8000f8ec03f */
[----:B------:R-:W-:Y:S01]  /*12e0*/  ULOP3.LUT UR45, UR5, 0x10000, URZ, 0xfc, !UPT ;  /* 0x00010000052d7892 */ /* 0x000fe2000f8efc3f */
[----:B---345:R-:W-:Y:S11]  /*12f0*/  @P0 BRA `(.L_x_13) ;  /* 0x0000000000400947 */ /* 0x038ff60003800000 */
[----:B------:R-:W-:Y:S01]  /*1300*/  MOV R0, 0x0 ;  /* 0x0000000000007802 */ /* 0x000fe20000000f00 */
[----:B------:R-:W-:Y:S01]  /*1310*/  ULDC.64 UR4, c[0x4][0x68] ;  /* 0x01001a0000047ab9 */ /* 0x000fe20000000a00 */
[----:B------:R-:W-:Y:S01]  /*1320*/  ULDC.64 UR6, c[0x4][0x8] ;  /* 0x0100020000067ab9 */ /* 0x000fe20000000a00 */
[----:B------:R-:W-:Y:S01]  /*1330*/  IMAD.U32 R4, RZ, RZ, UR4 ;  /* 0x00000004ff047e24 */ /* 0x000fe2000f8e00ff */
[----:B------:R0:W1:Y:S01]  /*1340*/  LDC.64 R14, c[0x4][R0] ;  /* 0x01000000000e7b82 */ /* 0x0000620000000a00 */
[----:B------:R-:W-:Y:S01]  /*1350*/  IMAD.U32 R5, RZ, RZ, UR5 ;  /* 0x00000005ff057e24 */ /* 0x000fe2000f8e00ff */
[----:B------:R-:W-:Y:S01]  /*1360*/  ULDC.64 UR4, c[0x4][0x70] ;  /* 0x01001c0000047ab9 */ /* 0x000fe20000000a00 */
[----:B------:R-:W-:Y:S02]  /*1370*/  IMAD.U32 R10, RZ, RZ, UR6 ;  /* 0x00000006ff0a7e24 */ /* 0x000fe4000f8e00ff */
[----:B------:R-:W-:Y:S02]  /*1380*/  IMAD.U32 R6, RZ, RZ, UR4 ;  /* 0x00000004ff067e24 */ /* 0x000fe4000f8e00ff */
[----:B------:R-:W-:-:S02]  /*1390*/  IMAD.U32 R7, RZ, RZ, UR5 ;  /* 0x00000005ff077e24 */ /* 0x000fc4000f8e00ff */
[----:B------:R-:W-:Y:S02]  /*13a0*/  IMAD.U32 R11, RZ, RZ, UR7 ;  /* 0x00000007ff0b7e24 */ /* 0x000fe4000f8e00ff */
[----:B------:R-:W-:Y:S02]  /*13b0*/  IMAD.MOV.U32 R8, RZ, RZ, 0x1e1 ;  /* 0x000001e1ff087424 */ /* 0x000fe400078e00ff */
[----:B------:R-:W-:Y:S02]  /*13c0*/  IMAD.MOV.U32 R12, RZ, RZ, 0x1 ;  /* 0x00000001ff0c7424 */ /* 0x000fe400078e00ff */
[----:B0-----:R-:W-:-:S07]  /*13d0*/  IMAD.MOV.U32 R13, RZ, RZ, RZ ;  /* 0x000000ffff0d7224 */ /* 0x001fce00078e00ff */
[----:B------:R-:W-:-:S07]  /*13e0*/  LEPC R20, `(.L_x_13) ;  /* 0x000000001014794e */ /* 0x000fce0000000000 */
[----:B-1---5:R-:W-:Y:S05]  /*13f0*/  CALL.ABS.NOINC R14 ;  /* 0x000000000e007343 */ /* 0x022fea0003c00000 */
.L_x_13:
[----:B------:R-:W-:-:S13]  /*1400*/  ISETP.NE.AND P0, PT, R66, 0x3, PT ;  /* 0x000000034200780c */ /* 0x000fda0003f05270 */
[----:B------:R-:W-:Y:S05]  /*1410*/  @!P0 BRA `(.L_x_14) ;  /* 0x0000000000048947 */ /* 0x000fea0003800000 */
[----:B------:R-:W-:Y:S01]  /*1420*/  BPT.TRAP 0x1 ;  /* 0x000000040000795c */ /* 0x000fe20000300000 */
.L_x_14:
[----:B------:R-:W-:Y:S02]  /*1430*/  IMAD.U32 R3, RZ, RZ, UR42 ;  /* 0x0000002aff037e24 */ /* 0x000fe4000f8e00ff */
[----:B------:R-:W-:-:S03]  /*1440*/  IMAD.U32 R0, RZ, RZ, UR36 ;  /* 0x00000024ff007e24 */ /* 0x000fc6000f8e00ff */
[----:B------:R-:W-:Y:S02]  /*1450*/  LEA R3, R3, UR46, 0x3 ;  /* 0x0000002e03037c11 */ /* 0x000fe4000f8e18ff */
[----:B------:R-:W-:-:S04]  /*1460*/  SHF.L.U32 R0, R0, 0x1f, RZ ;  /* 0x0000001f00007819 */ /* 0x000fc800000006ff */
[----:B------:R0:W1:Y:S01]  /*1470*/  SYNCS.PHASECHK.TRANS64.TRYWAIT P1, [R3+URZ], R0 ;  /* 0x00000000030075a7 */ /* 0x000062000802017f */
[----:B------:R-:W-:Y:S05]  /*1480*/  @!P0 BRA `(.L_x_15) ;  /* 0x0000000000048947 */ /* 0x000fea0003800000 */
[----:B------:R-:W-:Y:S01]  /*1490*/  BPT.TRAP 0x1 ;  /* 0x000000040000795c */ /* 0x000fe20000300000 */
.L_x_15:
[----:B------:R-:W-:-:S05]  /*14a0*/  IMAD.U32 R4, RZ, RZ, UR44 ;  /* 0x0000002cff047e24 */ /* 0x000fca000f8e00ff */
[----:B------:R-:W-:Y:S01]  /*14b0*/  ISETP.GE.AND P2, PT, R4, 0x1, PT ;  /* 0x000000010400780c */ /* 0x000fe20003f46270 */
[----:B-1----:R-:W-:-:S12]  /*14c0*/  @P1 BRA `(.L_x_16) ;  /* 0x0000000000081947 */ /* 0x002fd80003800000 */
[----:B------:R-:W1:Y:S02]  /*14d0*/  SYNCS.PHASECHK.TRANS64.TRYWAIT P1, [R3+URZ], R0 ;  /* 0x00000000030075a7 */ /* 0x000e64000802017f */
[----:B-1----:R-:W-:Y:S05]  /*14e0*/  @!P1 BRA `(.L_x_17) ;  /* 0x0000005400609947 */ /* 0x002fea0003800000 */
.L_x_16:
[----:B------:R-:W-:Y:S05]  /*14f0*/  WARPSYNC.ALL ;  /* 0x0000000000007948 */ /* 0x000fea0003800000 */
[----:B------:R-:W-:Y:S01]  /*1500*/  UIADD3 UR4, UR46, 0x60180, URZ ;  /* 0x000601802e047890 */ /* 0x000fe2000fffe03f */
[----:B------:R-:W-:Y:S01]  /*1510*/  WARPGROUP.ARRIVE ;  /* 0x00000000000079c5 */ /* 0x000fe20000000000 */
[----:B------:R-:W-:Y:S02]  /*1520*/  ULEA UR6, UR42, UR45, 0xc ;  /* 0x0000002d2a067291 */ /* 0x000fe4000f8e603f */
[----:B------:R-:W-:Y:S01]  /*1530*/  USHF.R.U32.HI UR4, URZ, 0x4, UR4 ;  /* 0x000000043f047899 */ /* 0x000fe20008011604 */
[----:B------:R-:W-:Y:S01]  /*1540*/  UMOV UR13, 0x40000040 ;  /* 0x40000040000d7882 */ /* 0x000fe20000000000 */
[----:B------:R-:W-:-:S02]  /*1550*/  UMOV UR15, 0x40000040 ;  /* 0x40000040000f7882 */ /* 0x000fc40000000000 */
[----:B------:R-:W-:Y:S01]  /*1560*/  ULOP3.LUT UR4, UR4, 0x3fff, URZ, 0xc0, !UPT ;  /* 0x00003fff04047892 */ /* 0x000fe2000f8ec03f */
[----:B------:R-:W-:Y:S01]  /*1570*/  UMOV UR12, UR6 ;  /* 0x00000006000c7c82 */ /* 0x000fe20008000000 */
[----:B------:R-:W-:Y:S02]  /*1580*/  UMOV UR5, 0x40000040 ;  /* 0x4000004000057882 */ /* 0x000fe40000000000 */
[----:B------:R-:W-:Y:S01]  /*1590*/  ULOP3.LUT UR8, UR4, 0x10000, URZ, 0xfc, !UPT ;  /* 0x0001000004087892 */ /* 0x000fe2000f8efc3f */
[----:B------:R-:W-:-:S03]  /*15a0*/  UMOV UR7, 0x40000040 ;  /* 0x4000004000077882 */ /* 0x000fc60000000000 */
[----:B------:R-:W-:-:S04]  /*15b0*/  ULEA UR4, UR42, UR8, 0xb ;  /* 0x000000082a047291 */ /* 0x000fc8000f8e583f */
[----:B------:R-:W-:-:S03]  /*15c0*/  UIADD3 UR9, UR4, 0x606, URZ ;  /* 0x0000060604097890 */ /* 0x000fc6000fffe03f */
[----:B------:R-:W-:Y:S02]  /*15d0*/  UMOV UR14, UR4 ;  /* 0x00000004000e7c82 */ /* 0x000fe40008000000 */
[----:B------:R-:W-:Y:S01]  /*15e0*/  HGMMA.64x64x8.F32.TF32 R24, gdesc[UR12], RZ, !UPT, gsb0 ;  /* 0x04e000000c1879f0 */ /* 0x000fe2000c0028ff */
[----:B------:R-:W-:Y:S02]  /*15f0*/  UIADD3 UR12, UR6, 0x2, URZ ;  /* 0x00000002060c7890 */ /* 0x000fe4000fffe03f */
[----:B------:R-:W-:Y:S01]  /*1600*/  UIADD3 UR14, UR4, 0x2, URZ ;  /* 0x00000002040e7890 */ /* 0x000fe2000fffe03f */
[----:B------:R-:W-:Y:S01]  /*1610*/  UMOV UR13, 0x40000040 ;  /* 0x40000040000d7882 */ /* 0x000fe20000000000 */
[----:B------:R-:W-:Y:S01]  /*1620*/  UMOV UR15, 0x40000040 ;  /* 0x40000040000f7882 */ /* 0x000fe20000000000 */
[----:B------:R-:W-:Y:S02]  /*1630*/  WARPGROUP.DEPBAR.LE gsb0, 0x0 ;  /* 0x00008000000079c5 */ /* 0x000fe40000010000 */
[----:B------:R-:W-:-:S06]  /*1640*/  WARPGROUP.ARRIVE ;  /* 0x00000000000079c5 */ /* 0x000fcc0000000000 */
[----:B------:R-:W-:Y:S01]  /*1650*/  HGMMA.64x64x8.F32.TF32 R24, gdesc[UR12], R24, gsb0 ;  /* 0x04e000000c1879f0 */ /* 0x000fe20008002818 */
        /* <DEDUP_REMOVED lines=88> */
[----:B------:R-:W-:-:S07]  /*1be0*/  UIADD3 UR6, UR6, 0xc06, URZ ;  /* 0x00000c0606067890 */ /* 0x000fce000fffe03f */
[----:B------:R-:W-:Y:S01]  /*1bf0*/  UMOV UR4, UR6 ;  /* 0x0000000600047c82 */ /* 0x000fe20008000000 */
[----:B------:R-:W-:Y:S01]  /*1c00*/  UMOV UR6, UR9 ;  /* 0x0000000900067c82 */ /* 0x000fe20008000000 */
[----:B------:R-:W-:Y:S02]  /*1c10*/  WARPGROUP.DEPBAR.LE gsb0, 0x0 ;  /* 0x00008000000079c5 */ /* 0x000fe40000010000 */
[----:B------:R-:W-:-:S06]  /*1c20*/  WARPGROUP.ARRIVE ;  /* 0x00000000000079c5 */ /* 0x000fcc0000000000 */
[----:B------:R-:W-:Y:S03]  /*1c30*/  HGMMA.64x64x8.F32.TF32 R24, gdesc[UR12], R24, gsb0 ;  /* 0x04e000000c1879f0 */ /* 0x000fe60008002818 */
[----:B------:R-:W-:Y:S02]  /*1c40*/  WARPGROUP.DEPBAR.LE gsb0, 0x0 ;  /* 0x00008000000079c5 */ /* 0x000fe40000010000 */
[----:B------:R-:W-:-:S06]  /*1c50*/  WARPGROUP.ARRIVE ;  /* 0x00000000000079c5 */ /* 0x000fcc0000000000 */
[----:B------:R-:W-:Y:S03]  /*1c60*/  HGMMA.64x64x8.F32.TF32 R24, gdesc[UR4], R24, gsb0 ;  /* 0x04e00000041879f0 */ /* 0x000fe60008002818 */
[----:B------:R-:W-:Y:S02]  /*1c70*/  WARPGROUP.DEPBAR.LE gsb0, 0x0 ;  /* 0x00008000000079c5 */ /* 0x000fe40000010000 */
[----:B------:R-:W-:Y:S05]  /*1c80*/  @!P2 BRA `(.L_x_18) ;  /* 0x00000008006ca947 */ /* 0x000fea0003800000 */
[----:B------:R-:W-:Y:S01]  /*1c90*/  UIADD3 UR13, UR42, 0x1, URZ ;  /* 0x000000012a0d7890 */ /* 0x000fe2000fffe03f */
[----:B01----:R-:W-:Y:S01]  /*1ca0*/  IMAD.U32 R0, RZ, RZ, UR44 ;  /* 0x0000002cff007e24 */ /* 0x003fe2000f8e00ff */
[----:B------:R-:W-:Y:S02]  /*1cb0*/  UMOV UR9, UR42 ;  /* 0x0000002a00097c82 */ /* 0x000fe40008000000 */
[----:B------:R-:W-:-:S04]  /*1cc0*/  UISETP.NE.AND UP0, UPT, UR13, 0x6, UPT ;  /* 0x000000060d00788c */ /* 0x000fc8000bf05270 */
[----:B------:R-:W-:Y:S02]  /*1cd0*/  USEL UR4, URZ, 0x1, UP0 ;  /* 0x000000013f047887 */ /* 0x000fe40008000000 */
[----:B------:R-:W-:Y:S02]  /*1ce0*/  USEL UR13, UR13, URZ, UP0 ;  /* 0x0000003f0d0d7287 */ /* 0x000fe40008000000 */
[----:B------:R-:W-:-:S06]  /*1cf0*/  ULOP3.LUT UR4, UR36, UR4, URZ, 0x3c, !UPT ;  /* 0x0000000424047292 */ /* 0x000fcc000f8e3c3f */
[----:B------:R-:W-:-:S07]  /*1d00*/  IMAD.U32 R5, RZ, RZ, UR4 ;  /* 0x00000004ff057e24 */ /* 0x000fce000f8e00ff */
.L_x_25:
[----:B01----:R-:W-:Y:S05]  /*1d10*/  @!P0 BRA `(.L_x_19) ;  /* 0x0000000000048947 */ /* 0x003fea0003800000 */
[----:B------:R-:W-:Y:S01]  /*1d20*/  BPT.TRAP 0x1 ;  /* 0x000000040000795c */ /* 0x000fe20000300000 */
.L_x_19:
[----:B------:R-:W0:Y:S01]  /*1d30*/  S2UR UR4, SR_CgaCtaId ;  /* 0x00000000000479c3 */ /* 0x000e220000008800 */
[----:B------:R-:W-:Y:S01]  /*1d40*/  UMOV UR10, 0x400 ;  /* 0x00000400000a7882 */ /* 0x000fe20000000000 */
[----:B------:R-:W-:Y:S01]  /*1d50*/  SHF.L.U32 R3, R5, 0x1f, RZ ;  /* 0x0000001f05037819 */ /* 0x000fe200000006ff */
[----:B0-----:R-:W-:-:S04]  /*1d60*/  ULEA UR10, UR4, UR10, 0x18 ;  /* 0x0000000a040a7291 */ /* 0x001fc8000f8ec03f */
[----:B------:R-:W-:-:S09]  /*1d70*/  ULEA UR4, UR13, UR10, 0x3 ;  /* 0x0000000a0d047291 */ /* 0x000fd2000f8e183f */
[----:B------:R0:W1:Y:S01]  /*1d80*/  SYNCS.PHASECHK.TRANS64.TRYWAIT P1, [UR4], R3 ;  /* 0x00000003ff0075a7 */ /* 0x0000620008020144 */
[----:B------:R-:W-:Y:S05]  /*1d90*/  @!P0 BRA `(.L_x_20) ;  /* 0x0000000000048947 */ /* 0x000fea0003800000 */
[----:B------:R-:W-:Y:S01]  /*1da0*/  BPT.TRAP 0x1 ;  /* 0x000000040000795c */ /* 0x000fe20000300000 */
.L_x_20:
[----:B-1----:R-:W-:Y:S05]  /*1db0*/  @P1 BRA `(.L_x_21) ;  /* 0x0000000000081947 */ /* 0x002fea0003800000 */
[----:B------:R-:W1:Y:S02]  /*1dc0*/  SYNCS.PHASECHK.TRANS64.TRYWAIT P1, [UR4], R3 ;  /* 0x00000003ff0075a7 */ /* 0x000e640008020144 */
[----:B-1----:R-:W-:Y:S05]  /*1dd0*/  @!P1 BRA `(.L_x_22) ;  /* 0x0000004c00389947 */ /* 0x002fea0003800000 */
.L_x_21:
[----:B------:R-:W-:Y:S01]  /*1de0*/  ULEA UR12, UR13, UR8, 0xb ;  /* 0x000000080d0c7291 */ /* 0x000fe2000f8e583f */
[----:B------:R-:W-:Y:S01]  /*1df0*/  WARPGROUP.ARRIVE ;  /* 0x00000000000079c5 */ /* 0x000fe20000000000 */
[----:B------:R-:W-:Y:S01]  /*1e00*/  ULEA UR11, UR13, UR45, 0xc ;  /* 0x0000002d0d0b7291 */ /* 0x000fe2000f8e603f */
[----:B------:R-:W-:Y:S01]  /*1e10*/  UMOV UR7, 0x40000040 ;  /* 0x4000004000077882 */ /* 0x000fe20000000000 */
[----:B------:R-:W-:-:S03]  /*1e20*/  UMOV UR5, 0x40000040 ;  /* 0x4000004000057882 */ /* 0x000fc60000000000 */
[----:B------:R-:W-:Y:S02]  /*1e30*/  UMOV UR6, UR12 ;  /* 0x0000000c00067c82 */ /* 0x000fe40008000000 */
[----:B------:R-:W-:Y:S02]  /*1e40*/  UMOV UR4, UR11 ;  /* 0x0000000b00047c82 */ /* 0x000fe40008000000 */
[----:B------:R-:W-:Y:S01]  /*1e50*/  HGMMA.64x64x8.F32.TF32 R24, gdesc[UR4], R24, gsb0 ;  /* 0x04e00000041879f0 */ /* 0x000fe20008002818 */
[----:B------:R-:W-:Y:S02]  /*1e60*/  UIADD3 UR6, UR12, 0x2, URZ ;  /* 0x000000020c067890 */ /* 0x000fe4000fffe03f */
[----:B------:R-:W-:Y:S01]  /*1e70*/  UIADD3 UR4, UR11, 0x2, URZ ;  /* 0x000000020b047890 */ /* 0x000fe2000fffe03f */
[----:B------:R-:W-:Y:S01]  /*1e80*/  UMOV UR7, 0x40000040 ;  /* 0x4000004000077882 */ /* 0x000fe20000000000 */
[----:B------:R-:W-:Y:S01]  /*1e90*/  UMOV UR5, 0x40000040 ;  /* 0x4000004000057882 */ /* 0x000fe20000000000 */
[----:B------:R-:W-:-:S02]  /*1ea0*/  WARPGROUP.DEPBAR.LE gsb0, 0x0 ;  /* 0x00008000000079c5 */ /* 0x000fc40000010000 */
        /* <DEDUP_REMOVED lines=99> */
[----:B------:R-:W-:Y:S03]  /*24e0*/  HGMMA.64x64x8.F32.TF32 R24, gdesc[UR4], R24, gsb0 ;  /* 0x04e00000041879f0 */ /* 0x000fe60008002818 */
[----:B------:R-:W-:Y:S02]  /*24f0*/  WARPGROUP.DEPBAR.LE gsb0, 0x0 ;  /* 0x00008000000079c5 */ /* 0x000fe40000010000 */
[----:B------:R-:W-:Y:S05]  /*2500*/  @!P0 BRA `(.L_x_23) ;  /* 0x0000000000048947 */ /* 0x000fea0003800000 */
[----:B------:R-:W-:Y:S01]  /*2510*/  BPT.TRAP 0x1 ;  /* 0x000000040000795c */ /* 0x000fe20000300000 */
.L_x_23:
[----:B------:R-:W-:Y:S01]  /*2520*/  ULEA UR10, UR9, UR10, 0x3 ;  /* 0x0000000a090a7291 */ /* 0x000fe2000f8e183f */
[----:B------:R-:W-:-:S03]  /*2530*/  ISETP.GT.U32.AND P1, PT, R18, 0x1, PT ;  /* 0x000000011200780c */ /* 0x000fc60003f24070 */
[----:B------:R-:W-:-:S04]  /*2540*/  UIADD3 UR10, UR10, 0x30, URZ ;  /* 0x000000300a0a7890 */ /* 0x000fc8000fffe03f */
[----:B------:R-:W-:-:S09]  /*2550*/  UPRMT UR10, URZ, 0x654, UR10 ;  /* 0x000006543f0a7896 */ /* 0x000fd2000800000a */
[----:B------:R-:W-:Y:S01]  /*2560*/  SYNCS.ARRIVE.TRANS64.RED.A1T0 RZ, [UR10], RZ ;  /* 0x000000ffffff79a7 */ /* 0x000fe2000810040a */
[----:B------:R-:W-:Y:S05]  /*2570*/  @P1 BRA `(.L_x_24) ;  /* 0x0000000000041947 */ /* 0x000fea0003800000 */
[----:B------:R-:W-:Y:S01]  /*2580*/  BPT.TRAP 0x1 ;  /* 0x000000040000795c */ /* 0x000fe20000300000 */
.L_x_24:
[----:B------:R-:W-:Y:S01]  /*2590*/  UIADD3 UR13, UR13, 0x1, URZ ;  /* 0x000000010d0d7890 */ /* 0x000fe2000fffe03f */
[C---:B------:R-:W-:Y:S01]  /*25a0*/  ISETP.GT.AND P1, PT, R0.reuse, 0x1, PT ;  /* 0x000000010000780c */ /* 0x040fe20003f24270 */
[----:B------:R-:W-:Y:S01]  /*25b0*/  UIADD3 UR9, UR9, 0x1, URZ ;  /* 0x0000000109097890 */ /* 0x000fe2000fffe03f */
[----:B------:R-:W-:Y:S01]  /*25c0*/  VIADD R0, R0, 0xffffffff ;  /* 0xffffffff00007836 */ /* 0x000fe20000000000 */
[----:B------:R-:W-:Y:S02]  /*25d0*/  UISETP.NE.AND UP0, UPT, UR13, 0x6, UPT ;  /* 0x000000060d00788c */ /* 0x000fe4000bf05270 */
[----:B------:R-:W-:Y:S02]  /*25e0*/  UISETP.NE.AND UP1, UPT, UR9, 0x6, UPT ;  /* 0x000000060900788c */ /* 0x000fe4000bf25270 */
[----:B------:R-:W-:Y:S02]  /*25f0*/  USEL UR4, URZ, 0x1, UP0 ;  /* 0x000000013f047887 */ /* 0x000fe40008000000 */
[----:B------:R-:W-:-:S02]  /*2600*/  USEL UR13, UR13, URZ, UP0 ;  /* 0x0000003f0d0d7287 */ /* 0x000fc40008000000 */
[----:B------:R-:W-:Y:S02]  /*2610*/  USEL UR9, UR9, URZ, UP1 ;  /* 0x0000003f09097287 */ /* 0x000fe40008800000 */
[----:B------:R-:W-:Y:S01]  /*2620*/  LOP3.LUT R5, R5, UR4, RZ, 0x3c, !PT ;  /* 0x0000000405057c12 */ /* 0x000fe2000f8e3cff */
[----:B------:R-:W-:Y:S09]  /*2630*/  @P1 BRA `(.L_x_25) ;  /* 0xfffffff400b41947 */ /* 0x000ff2000383ffff */
.L_x_18:
[----:B01----:R-:W0:Y:S02]  /*2640*/  LDC R0, c[0x0][0x28c] ;  /* 0x0000a300ff007b82 */ /* 0x003e240000000800 */
[----:B0-----:R-:W-:-:S13]  /*2650*/  ISETP.GE.AND P1, PT, R0, 0x1, PT ;  /* 0x000000010000780c */ /* 0x001fda0003f26270 */
[----:B------:R-:W-:Y:S05]  /*2660*/  @!P1 BRA `(.L_x_26) ;  /* 0x0000000000409947 */ /* 0x000fea0003800000 */
[----:B------:R-:W-:Y:S05]  /*2670*/  @!P0 BRA `(.L_x_27) ;  /* 0x0000000000048947 */ /* 0x000fea0003800000 */
[----:B------:R-:W-:Y:S01]  /*2680*/  BPT.TRAP 0x1 ;  /* 0x000000040000795c */ /* 0x000fe20000300000 */
.L_x_27:
[----:B------:R-:W0:Y:S01]  /*2690*/  S2UR UR7, SR_CgaCtaId ;  /* 0x00000000000779c3 */ /* 0x000e220000008800 */
[----:B------:R-:W-:Y:S01]  /*26a0*/  UIADD3 UR6, UR44, UR42, URZ ;  /* 0x0000002a2c067290 */ /* 0x000fe2000fffe03f */
[----:B------:R-:W-:-:S03]  /*26b0*/  ISETP.GT.U32.AND P0, PT, R18, 0x1, PT ;  /* 0x000000011200780c */ /* 0x000fc60003f04070 */
[----:B------:R-:W-:-:S04]  /*26c0*/  UIMAD.WIDE.U32 UR4, UR6, -0x55555555, URZ ;  /* 0xaaaaaaab060478a5 */ /* 0x000fc8000f8e003f */
[----:B------:R-:W-:-:S03]  /*26d0*/  USHF.R.U32.HI UR4, URZ, 0x2, UR5 ;  /* 0x000000023f047899 */ /* 0x000fc60008011605 */
[----:B------:R-:W-:Y:S01]  /*26e0*/  UMOV UR5, 0x400 ;  /* 0x0000040000057882 */ /* 0x000fe20000000000 */
[----:B------:R-:W-:Y:S02]  /*26f0*/  UIMAD UR6, UR4, -0x6, UR6 ;  /* 0xfffffffa040678a4 */ /* 0x000fe4000f8e0206 */
[----:B0-----:R-:W-:-:S04]  /*2700*/  ULEA UR5, UR7, UR5, 0x18 ;  /* 0x0000000507057291 */ /* 0x001fc8000f8ec03f */
[----:B------:R-:W-:-:S04]  /*2710*/  ULEA UR6, UR6, UR5, 0x3 ;  /* 0x0000000506067291 */ /* 0x000fc8000f8e183f */
[----:B------:R-:W-:-:S04]  /*2720*/  UIADD3 UR6, UR6, 0x30, URZ ;  /* 0x0000003006067890 */ /* 0x000fc8000fffe03f */
[----:B------:R-:W-:-:S09]  /*2730*/  UPRMT UR6, URZ, 0x654, UR6 ;  /* 0x000006543f067896 */ /* 0x000fd20008000006 */
[----:B------:R-:W-:Y:S01]  /*2740*/  SYNCS.ARRIVE.TRANS64.RED.A1T0 RZ, [UR6], RZ ;  /* 0x000000ffffff79a7 */ /* 0x000fe20008100406 */
[----:B------:R-:W-:Y:S05]  /*2750*/  @P0 BRA `(.L_x_26) ;  /* 0x0000000000040947 */ /* 0x000fea0003800000 */
[----:B------:R-:W-:Y:S01]  /*2760*/  BPT.TRAP 0x1 ;  /* 0x000000040000795c */ /* 0x000fe20000300000 */
.L_x_26:
[----:B------:R-:W-:Y:S01]  /*2770*/  IMAD.SHL.U32 R6, R68, 0x40, RZ ;  /* 0x0000004044067824 */ /* 0x000fe200078e00ff */
[----:B------:R-:W-:Y:S01]  /*2780*/  UIADD3 UR42, UR43, UR42, URZ ;  /* 0x0000002a2b2a7290 */ /* 0x000fe2000fffe03f */
[----:B------:R-:W-:Y:S01]  /*2790*/  SHF.R.S32.HI R9, RZ, 0x1f, R67 ;  /* 0x0000001fff097819 */ /* 0x000fe20000011443 */
[----:B------:R-:W-:Y:S01]  /*27a0*/  UISETP.GE.U32.AND UP1, UPT, UR43, 0x6, UPT ;  /* 0x000000062b00788c */ /* 0x000fe2000bf26070 */
[----:B------:R-:W-:Y:S01]  /*27b0*/  IMAD.SHL.U32 R8, R69, 0x80, RZ ;  /* 0x0000008045087824 */ /* 0x000fe200078e00ff */
[----:B------:R-:W-:Y:S01]  /*27c0*/  ULDC UR7, c[0x0][0x288] ;  /* 0x0000a20000077ab9 */ /* 0x000fe20000000800 */
[C---:B------:R-:W-:Y:S01]  /*27d0*/  LOP3.LUT R10, R6.reuse, 0x6, R61, 0xf8, !PT ;  /* 0x00000006060a7812 */ /* 0x040fe200078ef83d */
[----:B------:R-:W-:Y:S01]  /*27e0*/  UISETP.GT.U32.AND UP0, UPT, UR42, 0x5, UPT ;  /* 0x000000052a00788c */ /* 0x000fe2000bf04070 */
[----:B------:R-:W-:Y:S01]  /*27f0*/  ISETP.GE.AND P0, PT, R6, UR7, PT ;  /* 0x0000000706007c0c */ /* 0x000fe2000bf06270 */
[----:B------:R-:W-:Y:S01]  /*2800*/  ULDC.64 UR4, c[0x0][0x5d0] ;  /* 0x0001740000047ab9 */ /* 0x000fe20000000a00 */
[--C-:B------:R-:W-:Y:S01]  /*2810*/  SHF.R.S32.HI R11, RZ, 0x1f, R10.reuse ;  /* 0x0000001fff0b7819 */ /* 0x100fe2000001140a */
[----:B------:R-:W-:Y:S01]  /*2820*/  ULDC UR10, c[0x0][0x284] ;  /* 0x0000a100000a7ab9 */ /* 0x000fe20000000800 */
[----:B------:R-:W-:Y:S01]  /*2830*/  IMAD R0, R9, UR4, RZ ;  /* 0x0000000409007c24 */ /* 0x000fe2000f8e02ff */
[----:B------:R-:W-:Y:S01]  /*2840*/  UISETP.LT.U32.AND UP0, UPT, UR43, 0x6, UP0 ;  /* 0x000000062b00788c */ /* 0x000fe20008701070 */
[----:B------:R-:W-:Y:S01]  /*2850*/  ISETP.GE.OR P0, PT, R8, UR10, P0 ;  /* 0x0000000a08007c0c */ /* 0x000fe20008706670 */
[----:B------:R-:W-:Y:S01]  /*2860*/  IMAD.WIDE.U32 R4, R67, UR4, R10 ;  /* 0x0000000443047c25 */ /* 0x000fe2000f8e000a */
[----:B------:R-:W-:Y:S01]  /*2870*/  ULDC.64 UR8, c[0x0][0x5c8] ;  /* 0x0001720000087ab9 */ /* 0x000fe20000000a00 */
[----:B------:R-:W-:-:S02]  /*2880*/  USEL UR6, URZ, 0x1, !UP0 ;  /* 0x000000013f067887 */ /* 0x000fc4000c000000 */
[----:B------:R-:W-:Y:S01]  /*2890*/  IMAD R3, R67, UR5, R0 ;  /* 0x0000000543037c24 */ /* 0x000fe2000f8e0200 */
[----:B------:R-:W-:Y:S01]  /*28a0*/  @UP1 UIMAD.WIDE.U32 UR4, UR42, -0x55555555, URZ ;  /* 0xaaaaaaab2a0418a5 */ /* 0x000fe2000f8e003f */
[----:B------:R-:W-:Y:S01]  /*28b0*/  IMAD.WIDE R68, R69, 0x80, R22 ;  /* 0x0000008045447825 */ /* 0x000fe200078e0216 */
[----:B------:R-:W-:Y:S02]  /*28c0*/  ULOP3.LUT UR36, UR36, UR6, URZ, 0x3c, !UPT ;  /* 0x0000000624247292 */ /* 0x000fe4000f8e3c3f */
[----:B------:R-:W-:Y:S01]  /*28d0*/  @UP1 USHF.R.U32.HI UR4, URZ, 0x2, UR5 ;  /* 0x000000023f041899 */ /* 0x000fe20008011605 */
[----:B------:R-:W-:Y:S02]  /*28e0*/  IMAD.IADD R5, R5, 0x1, R3 ;  /* 0x0000000105057824 */ /* 0x000fe400078e0203 */
[----:B------:R-:W-:Y:S01]  /*28f0*/  IMAD R3, R69, UR8, RZ ;  /* 0x0000000845037c24 */ /* 0x000fe2000f8e02ff */
[----:B------:R-:W-:Y:S01]  /*2900*/  @UP1 ULOP3.LUT UR36, UR36, 0x1, UR4, 0x78, !UPT ;  /* 0x0000000124241892 */ /* 0x000fe2000f8e7804 */
[----:B------:R-:W-:-:S04]  /*2910*/  IMAD.WIDE.U32 R70, R68, UR8, R4 ;  /* 0x0000000844467c25 */ /* 0x000fc8000f8e0004 */
[----:B------:R-:W-:Y:S02]  /*2920*/  IMAD R7, R68, UR9, R3 ;  /* 0x0000000944077c24 */ /* 0x000fe4000f8e0203 */
[----:B------:R-:W-:Y:S01]  /*2930*/  IMAD.MOV.U32 R0, RZ, RZ, -0x1 ;  /* 0xffffffffff007424 */ /* 0x000fe200078e00ff */
[----:B------:R-:W-:Y:S06]  /*2940*/  @P0 BRA `(.L_x_28) ;  /* 0x0000002000780947 */ /* 0x000fec0003800000 */
[----:B-----5:R-:W-:Y:S01]  /*2950*/  FSETP.NEU.AND P1, PT, R56, RZ, PT ;  /* 0x000000ff3800720b */ /* 0x020fe20003f2d000 */
[----:B------:R-:W-:Y:S01]  /*2960*/  IMAD.IADD R6, R60, 0x1, -R6 ;  /* 0x000000013c067824 */ /* 0x000fe200078e0a06 */
[----:B------:R-:W-:Y:S01]  /*2970*/  BSSY B0, `(.L_x_28) ;  /* 0x000021b000007945 */ /* 0x000fe20003800000 */
[----:B------:R-:W-:Y:S02]  /*2980*/  IMAD.IADD R3, R65, 0x1, -R8 ;  /* 0x0000000141037824 */ /* 0x000fe400078e0a08 */
[----:B------:R-:W-:Y:S01]  /*2990*/  IMAD.IADD R81, R71, 0x1, R7 ;  /* 0x0000000147517824 */ /* 0x000fe200078e0207 */
[----:B------:R-:W-:-:S04]  /*29a0*/  ISETP.GT.AND P0, PT, R6, RZ, PT ;  /* 0x000000ff0600720c */ /* 0x000fc80003f04270 */
[----:B------:R-:W-:-:S03]  /*29b0*/  ISETP.GT.AND P2, PT, R3, RZ, P0 ;  /* 0x000000ff0300720c */ /* 0x000fc60000744270 */
[----:B------:R-:W-:Y:S10]  /*29c0*/  @!P1 BRA `(.L_x_29) ;  /* 0x0000001400dc9947 */ /* 0x000ff40003800000 */
[----:B------:R-:W0:Y:S01]  /*29d0*/  LDC.64 R74, c[0x0][0x5b8] ;  /* 0x00016e00ff4a7b82 */ /* 0x000e220000000a00 */
[----:B------:R-:W-:-:S07]  /*29e0*/  ULDC.64 UR4, c[0x0][0x5c0] ;  /* 0x0001700000047ab9 */ /* 0x000fce0000000a00 */
[----:B------:R-:W1:Y:S08]  /*29f0*/  LDC.64 R76, c[0x0][0x5b0] ;  /* 0x00016c00ff4c7b82 */ /* 0x000e700000000a00 */
[----:B------:R-:W2:Y:S01]  /*2a00*/  LDC.64 R78, c[0x0][0x5a8] ;  /* 0x00016a00ff4e7b82 */ /* 0x000ea20000000a00 */
[-C--:B0-----:R-:W-:Y:S02]  /*2a10*/  IMAD R4, R9, R74.reuse, RZ ;  /* 0x0000004a09047224 */ /* 0x081fe400078e02ff */
[----:B------:R-:W-:-:S04]  /*2a20*/  IMAD.WIDE.U32 R72, R67, R74, R10 ;  /* 0x0000004a43487225 */ /* 0x000fc800078e000a */
[----:B------:R-:W-:Y:S02]  /*2a30*/  IMAD R71, R67, R75, R4 ;  /* 0x0000004b43477224 */ /* 0x000fe400078e0204 */
[-C--:B-1----:R-:W-:Y:S02]  /*2a40*/  IMAD R4, R69, R76.reuse, RZ ;  /* 0x0000004c45047224 */ /* 0x082fe400078e02ff */
[----:B------:R-:W-:Y:S02]  /*2a50*/  IMAD.IADD R13, R73, 0x1, R71 ;  /* 0x00000001490d7824 */ /* 0x000fe400078e0247 */
[----:B------:R-:W-:Y:S02]  /*2a60*/  IMAD.MOV.U32 R12, RZ, RZ, R72 ;  /* 0x000000ffff0c7224 */ /* 0x000fe400078e0048 */
[C---:B------:R-:W-:Y:S02]  /*2a70*/  IMAD R69, R68.reuse, R77, R4 ;  /* 0x0000004d44457224 */ /* 0x040fe400078e0204 */
[----:B------:R-:W-:-:S04]  /*2a80*/  IMAD.WIDE.U32 R4, R68, R76, R12 ;  /* 0x0000004c44047225 */ /* 0x000fc800078e000c */
[----:B------:R-:W-:Y:S01]  /*2a90*/  IMAD.IADD R5, R5, 0x1, R69 ;  /* 0x0000000105057824 */ /* 0x000fe200078e0245 */
[----:B--2---:R-:W-:-:S04]  /*2aa0*/  LEA R14, P1, R4, R78, 0x2 ;  /* 0x0000004e040e7211 */ /* 0x004fc800078210ff */
[----:B------:R-:W-:-:S05]  /*2ab0*/  LEA.HI.X R15, R4, R79, R5, 0x2, P1 ;  /* 0x0000004f040f7211 */ /* 0x000fca00008f1405 */
[----:B------:R0:W2:Y:S01]  /*2ac0*/  @P2 LDG.E.LTC128B R7, desc[UR40][R14.64] ;  /* 0x000000280e072981 */ /* 0x0000a2000c1e1920 */
[----:B------:R-:W-:Y:S01]  /*2ad0*/  LEA R8, P3, R70, UR4, 0x2 ;  /* 0x0000000446087c11 */ /* 0x000fe2000f8610ff */
[----:B------:R-:W-:Y:S01]  /*2ae0*/  IMAD.WIDE.U32 R4, R68, R76, R10 ;  /* 0x0000004c44047225 */ /* 0x000fe200078e000a */
[----:B------:R-:W-:Y:S01]  /*2af0*/  ISETP.GT.AND P1, PT, R6, 0x1, PT ;  /* 0x000000010600780c */ /* 0x000fe20003f24270 */
[----:B------:R-:W-:Y:S02]  /*2b00*/  BSSY B1, `(.L_x_30) ;  /* 0x0000012000017945 */ /* 0x000fe40003800000 */
[----:B------:R-:W-:Y:S02]  /*2b10*/  IMAD.IADD R5, R69, 0x1, R5 ;  /* 0x0000000145057824 */ /* 0x000fe400078e0205 */
[----:B------:R-:W-:Y:S01]  /*2b20*/  IMAD.WIDE.U32 R20, R67, R74, R4 ;  /* 0x0000004a43147225 */ /* 0x000fe200078e0004 */
[----:B0-----:R-:W-:-:S03]  /*2b30*/  SHF.L.U64.HI R15, R76, 0x3, R77 ;  /* 0x000000034c0f7819 */ /* 0x001fc6000001024d */
[----:B------:R-:W-:Y:S01]  /*2b40*/  IMAD.IADD R5, R71, 0x1, R21 ;  /* 0x0000000147057824 */ /* 0x000fe200078e0215 */
[----:B------:R-:W-:Y:S01]  /*2b50*/  LEA R4, P4, R20, R78, 0x2 ;  /* 0x0000004e14047211 */ /* 0x000fe200078810ff */
[----:B------:R-:W-:-:S03]  /*2b60*/  IMAD.SHL.U32 R14, R76, 0x8, RZ ;  /* 0x000000084c0e7824 */ /* 0x000fc600078e00ff */
[----:B------:R-:W-:Y:S01]  /*2b70*/  LEA.HI.X R5, R20, R79, R5, 0x2, P4 ;  /* 0x0000004f14057211 */ /* 0x000fe200020f1405 */
[----:B------:R-:W-:Y:S01]  /*2b80*/  IMAD.WIDE.U32 R20, R68, R76, R14 ;  /* 0x0000004c44147225 */ /* 0x000fe200078e000e */
[----:B--2---:R-:W-:-:S05]  /*2b90*/  LOP3.LUT R9, R7, 0xffffe000, RZ, 0xc0, !PT ;  /* 0xffffe00007097812 */ /* 0x004fca00078ec0ff */
[----:B------:R-:W-:-:S04]  /*2ba0*/  FMUL R9, R9, R56 ;  /* 0x0000003809097220 */ /* 0x000fc80000400000 */
[----:B------:R-:W-:Y:S01]  /*2bb0*/  FFMA R75, R24, R19, R9 ;  /* 0x00000013184b7223 */ /* 0x000fe20000000009 */
[----:B------:R-:W-:Y:S02]  /*2bc0*/  LEA.HI.X R9, R70, UR5, R81, 0x2, P3 ;  /* 0x0000000546097c11 */ /* 0x000fe400098f1451 */
[----:B------:R-:W-:Y:S02]  /*2bd0*/  ISETP.GT.AND P3, PT, R3, RZ, P1 ;  /* 0x000000ff0300720c */ /* 0x000fe40000f64270 */
[----:B------:R-:W-:-:S05]  /*2be0*/  F2FP.TF32.F32.PACK_B R75, R75 ;  /* 0x0000004bff4b723e */ /* 0x000fca00024050ff */
[----:B------:R0:W-:Y:S06]  /*2bf0*/  @P2 STG.E desc[UR40][R8.64], R75 ;  /* 0x0000004b08002986 */ /* 0x0001ec000c101928 */
[----:B------:R-:W-:Y:S05]  /*2c00*/  @!P3 BRA `(.L_x_31) ;  /* 0x000000000004b947 */ /* 0x000fea0003800000 */
[----:B------:R1:W5:Y:S02]  /*2c10*/  LDG.E.LTC128B R7, desc[UR40][R4.64+0x4] ;  /* 0x0000042804077981 */ /* 0x000364000c1e1920 */
.L_x_31:
[----:B------:R-:W-:Y:S05]  /*2c20*/  BSYNC B1 ;  /* 0x0000000000017941 */ /* 0x000fea0003800000 */
.L_x_30:
[----:B-----5:R-:W-:Y:S01]  /*2c30*/  LOP3.LUT R15, R7, 0xffffe000, RZ, 0xc0, !PT ;  /* 0xffffe000070f7812 */ /* 0x020fe200078ec0ff */
[----:B------:R-:W-:Y:S01]  /*2c40*/  IMAD.IADD R69, R69, 0x1, R21 ;  /* 0x0000000145457824 */ /* 0x000fe200078e0215 */
[----:B------:R-:W-:Y:S01]  /*2c50*/  IADD3 R72, P2, R72, R20, RZ ;  /* 0x0000001448487210 */ /* 0x000fe20007f5e0ff */
[----:B------:R-:W-:Y:S01]  /*2c60*/  IMAD.MOV.U32 R24, RZ, RZ, R7 ;  /* 0x000000ffff187224 */ /* 0x000fe200078e0007 */
[----:B------:R-:W-:Y:S01]  /*2c70*/  ISETP.GT.AND P0, PT, R3, 0x8, P0 ;  /* 0x000000080300780c */ /* 0x000fe20000704270 */
[----:B------:R-:W-:Y:S02]  /*2c80*/  FMUL R12, R15, R56 ;  /* 0x000000380f0c7220 */ /* 0x000fe40000400000 */
[----:B------:R-:W-:Y:S01]  /*2c90*/  IMAD.X R13, R69, 0x1, R13, P2 ;  /* 0x00000001450d7824 */ /* 0x000fe200010e060d */
[----:B------:R-:W-:Y:S01]  /*2ca0*/  LEA R14, P2, R72, R78, 0x2 ;  /* 0x0000004e480e7211 */ /* 0x000fe200078410ff */
[----:B------:R-:W-:-:S03]  /*2cb0*/  FFMA R25, R25, R19, R12 ;  /* 0x0000001319197223 */ /* 0x000fc6000000000c */
[----:B------:R-:W-:Y:S02]  /*2cc0*/  LEA.HI.X R15, R72, R79, R13, 0x2, P2 ;  /* 0x0000004f480f7211 */ /* 0x000fe400010f140d */
[----:B------:R-:W-:-:S05]  /*2cd0*/  F2FP.TF32.F32.PACK_B R25, R25 ;  /* 0x00000019ff19723e */ /* 0x000fca00024050ff */
[----:B------:R2:W-:Y:S04]  /*2ce0*/  @P3 STG.E desc[UR40][R8.64+0x4], R25 ;  /* 0x0000041908003986 */ /* 0x0005e8000c101928 */
[----:B------:R-:W3:Y:S01]  /*2cf0*/  @P0 LDG.E.LTC128B R24, desc[UR40][R14.64] ;  /* 0x000000280e180981 */ /* 0x000ee2000c1e1920 */
[----:B------:R-:W-:Y:S01]  /*2d00*/  IADD3 R20, P2, R10, R20, RZ ;  /* 0x000000140a147210 */ /* 0x000fe20007f5e0ff */
[----:B------:R-:W-:Y:S01]  /*2d10*/  BSSY B1, `(.L_x_32) ;  /* 0x0000011000017945 */ /* 0x000fe20003800000 */
[----:B------:R-:W-:-:S03]  /*2d20*/  ISETP.GT.AND P1, PT, R3, 0x8, P1 ;  /* 0x000000080300780c */ /* 0x000fc60000f24270 */
[----:B------:R-:W-:Y:S01]  /*2d30*/  IMAD.X R21, R11, 0x1, R69, P2 ;  /* 0x000000010b157824 */ /* 0x000fe200010e0645 */
[C---:B------:R-:W-:Y:S02]  /*2d40*/  SHF.L.U64.HI R11, R57.reuse, 0x2, R58 ;  /* 0x00000002390b7819 */ /* 0x040fe4000001023a */
[----:B------:R-:W-:Y:S01]  /*2d50*/  LEA R12, P2, R57, R8, 0x2 ;  /* 0x00000008390c7211 */ /* 0x000fe200078410ff */
[----:B------:R-:W-:-:S04]  /*2d60*/  IMAD.WIDE.U32 R20, R67, R74, R20 ;  /* 0x0000004a43147225 */ /* 0x000fc800078e0014 */
[----:B------:R-:W-:Y:S01]  /*2d70*/  IMAD.X R13, R11, 0x1, R9, P2 ;  /* 0x000000010b0d7824 */ /* 0x000fe200010e0609 */
[----:B------:R-:W-:Y:S02]  /*2d80*/  LEA R10, P3, R20, R78, 0x2 ;  /* 0x0000004e140a7211 */ /* 0x000fe400078610ff */
[----:B---3--:R-:W-:-:S05]  /*2d90*/  LOP3.LUT R7, R24, 0xffffe000, RZ, 0xc0, !PT ;  /* 0xffffe00018077812 */ /* 0x008fca00078ec0ff */
[----:B------:R-:W-:-:S04]  /*2da0*/  FMUL R7, R7, R56 ;  /* 0x0000003807077220 */ /* 0x000fc80000400000 */
[----:B------:R-:W-:Y:S01]  /*2db0*/  FFMA R67, R26, R19, R7 ;  /* 0x000000131a437223 */ /* 0x000fe20000000007 */
[----:B------:R-:W-:-:S04]  /*2dc0*/  IMAD.IADD R7, R71, 0x1, R21 ;  /* 0x0000000147077824 */ /* 0x000fc800078e0215 */
[----:B------:R-:W-:Y:S02]  /*2dd0*/  F2FP.TF32.F32.PACK_B R67, R67 ;  /* 0x00000043ff43723e */ /* 0x000fe400024050ff */
[----:B------:R-:W-:-:S03]  /*2de0*/  LEA.HI.X R11, R20, R79, R7, 0x2, P3 ;  /* 0x0000004f140b7211 */ /* 0x000fc600018f1407 */
[----:B------:R2:W-:Y:S01]  /*2df0*/  @P0 STG.E desc[UR40][R12.64], R67 ;  /* 0x000000430c000986 */ /* 0x0005e2000c101928 */
[----:B------:R-:W-:Y:S05]  /*2e00*/  @!P1 BRA `(.L_x_33) ;  /* 0x0000000000049947 */ /* 0x000fea0003800000 */
[----:B------:R3:W5:Y:S02]  /*2e10*/  LDG.E.LTC128B R24, desc[UR40][R10.64+0x4] ;  /* 0x000004280a187981 */ /* 0x000764000c1e1920 */
.L_x_33:
[----:B------:R-:W-:Y:S05]  /*2e20*/  BSYNC B1 ;  /* 0x0000000000017941 */ /* 0x000fea0003800000 */
.L_x_32:
[----:B-----5:R-:W-:Y:S01]  /*2e30*/  LOP3.LUT R7, R24, 0xffffe000, RZ, 0xc0, !PT ;  /* 0xffffe00018077812 */ /* 0x020fe200078ec0ff */
[----:B------:R-:W-:Y:S01]  /*2e40*/  BSSY B1, `(.L_x_34) ;  /* 0x0000009000017945 */ /* 0x000fe20003800000 */
[----:B------:R-:W-:-:S03]  /*2e50*/  ISETP.GT.AND P0, PT, R6, 0x8, PT ;  /* 0x000000080600780c */ /* 0x000fc60003f04270 */
[----:B------:R-:W-:Y:S01]  /*2e60*/  FMUL R14, R7, R56 ;  /* 0x00000038070e7220 */ /* 0x000fe20000400000 */
[----:B------:R-:W-:-:S03]  /*2e70*/  ISETP.GT.AND P2, PT, R3, RZ, P0 ;  /* 0x000000ff0300720c */ /* 0x000fc60000744270 */
[----:B------:R-:W-:-:S05]  /*2e80*/  FFMA R27, R27, R19, R14 ;  /* 0x000000131b1b7223 */ /* 0x000fca000000000e */
[----:B------:R-:W-:-:S05]  /*2e90*/  F2FP.TF32.F32.PACK_B R27, R27 ;  /* 0x0000001bff1b723e */ /* 0x000fca00024050ff */
[----:B------:R4:W-:Y:S01]  /*2ea0*/  @P1 STG.E desc[UR40][R12.64+0x4], R27 ;  /* 0x0000041b0c001986 */ /* 0x0009e2000c101928 */
[----:B------:R-:W-:Y:S05]  /*2eb0*/  @!P2 BRA `(.L_x_35) ;  /* 0x000000000004a947 */ /* 0x000fea0003800000 */
[----:B------:R0:W5:Y:S02]  /*2ec0*/  LDG.E.LTC128B R24, desc[UR40][R4.64+0x20] ;  /* 0x0000202804187981 */ /* 0x000164000c1e1920 */
.L_x_35:
[----:B------:R-:W-:Y:S05]  /*2ed0*/  BSYNC B1 ;  /* 0x0000000000017941 */ /* 0x000fea0003800000 */
.L_x_34:
        /* <DEDUP_REMOVED lines=10> */
.L_x_37:
[----:B------:R-:W-:Y:S05]  /*2f80*/  BSYNC B1 ;  /* 0x0000000000017941 */ /* 0x000fea0003800000 */
.L_x_36:
[----:B0----5:R-:W-:Y:S01]  /*2f90*/  LOP3.LUT R7, R24, 0xffffe000, RZ, 0xc0, !PT ;  /* 0xffffe00018077812 */ /* 0x021fe200078ec0ff */
[----:B------:R-:W-:Y:S01]  /*2fa0*/  BSSY B1, `(.L_x_38) ;  /* 0x0000008000017945 */ /* 0x000fe20003800000 */
[----:B------:R-:W-:-:S03]  /*2fb0*/  ISETP.GT.AND P0, PT, R3, 0x8, P0 ;  /* 0x000000080300780c */ /* 0x000fc60000704270 */
[----:B------:R-:W-:-:S04]  /*2fc0*/  FMUL R14, R7, R56 ;  /* 0x00000038070e7220 */ /* 0x000fc80000400000 */
[----:B------:R-:W-:-:S05]  /*2fd0*/  FFMA R29, R29, R19, R14 ;  /* 0x000000131d1d7223 */ /* 0x000fca000000000e */
[----:B------:R-:W-:-:S05]  /*2fe0*/  F2FP.TF32.F32.PACK_B R29, R29 ;  /* 0x0000001dff1d723e */ /* 0x000fca00024050ff */
[----:B------:R0:W-:Y:S01]  /*2ff0*/  @P3 STG.E desc[UR40][R8.64+0x24], R29 ;  /* 0x0000241d08003986 */ /* 0x0001e2000c101928 */
[----:B------:R-:W-:Y:S05]  /*3000*/  @!P0 BRA `(.L_x_39) ;  /* 0x0000000000048947 */ /* 0x000fea0003800000 */
[----:B------:R0:W5:Y:S02]  /*3010*/  LDG.E.LTC128B R24, desc[UR40][R10.64+0x20] ;  /* 0x000020280a187981 */ /* 0x000164000c1e1920 */
.L_x_39:
[----:B------:R-:W-:Y:S05]  /*3020*/  BSYNC B1 ;  /* 0x0000000000017941 */ /* 0x000fea0003800000 */
.L_x_38:
[----:B-----5:R-:W-:Y:S01]  /*3030*/  LOP3.LUT R7, R24, 0xffffe000, RZ, 0xc0, !PT ;  /* 0xffffe00018077812 */ /* 0x020fe200078ec0ff */
        /* <DEDUP_REMOVED lines=8> */
.L_x_41:
[----:B------:R-:W-:Y:S05]  /*30c0*/  BSYNC B1 ;  /* 0x0000000000017941 */ /* 0x000fea0003800000 */
.L_x_40:
[----:B0----5:R-:W-:Y:S01]  /*30d0*/  LOP3.LUT R7, R24, 0xffffe000, RZ, 0xc0, !PT ;  /* 0xffffe00018077812 */ /* 0x021fe200078ec0ff */
        /* <DEDUP_REMOVED lines=9> */
.L_x_43:
[----:B------:R-:W-:Y:S05]  /*3170*/  BSYNC B1 ;  /* 0x0000000000017941 */ /* 0x000fea0003800000 */
.L_x_42:
        /* <DEDUP_REMOVED lines=10> */
.L_x_45:
[----:B------:R-:W-:Y:S05]  /*3220*/  BSYNC B1 ;  /* 0x0000000000017941 */ /* 0x000fea0003800000 */
.L_x_44:
        /* <DEDUP_REMOVED lines=9> */
.L_x_47:
[----:B------:R-:W-:Y:S05]  /*32c0*/  BSYNC B1 ;  /* 0x0000000000017941 */ /* 0x000fea0003800000 */
.L_x_46:
        /* <DEDUP_REMOVED lines=9> */
.L_x_49:
[----:B------:R-:W-:Y:S05]  /*3360*/  BSYNC B1 ;  /* 0x0000000000017941 */ /* 0x000fea0003800000 */
.L_x_48:
        /* <DEDUP_REMOVED lines=10> */
.L_x_51:
[----:B------:R-:W-:Y:S05]  /*3410*/  BSYNC B1 ;  /* 0x0000000000017941 */ /* 0x000fea0003800000 */
.L_x_50:
        /* <DEDUP_REMOVED lines=10> */
.L_x_53:
[----:B------:R-:W-:Y:S05]  /*34c0*/  BSYNC B1 ;  /* 0x0000000000017941 */ /* 0x000fea0003800000 */
.L_x_52:
        /* <DEDUP_REMOVED lines=9> */
.L_x_55:
[----:B------:R-:W-:Y:S05]  /*3560*/  BSYNC B1 ;  /* 0x0000000000017941 */ /* 0x000fea0003800000 */
.L_x_54:
        /* <DEDUP_REMOVED lines=9> */
.L_x_57:
[----:B------:R-:W-:Y:S05]  /*3600*/  BSYNC B1 ;  /* 0x0000000000017941 */ /* 0x000fea0003800000 */
.L_x_56:
        /* <DEDUP_REMOVED lines=10> */
.L_x_59:
[----:B------:R-:W-:Y:S05]  /*36b0*/  BSYNC B1 ;  /* 0x0000000000017941 */ /* 0x000fea0003800000 */
.L_x_58:
        /* <DEDUP_REMOVED lines=10> */
.L_x_61:
[----:B------:R-:W-:Y:S05]  /*3760*/  BSYNC B1 ;  /* 0x0000000000017941 */ /* 0x000fea0003800000 */
.L_x_60:
        /* <DEDUP_REMOVED lines=9> */
.L_x_63:
[----:B------:R-:W-:Y:S05]  /*3800*/  BSYNC B1 ;  /* 0x0000000000017941 */ /* 0x000fea0003800000 */
.L_x_62:
        /* <DEDUP_REMOVED lines=9> */
.L_x_65:
[----:B------:R-:W-:Y:S05]  /*38a0*/  BSYNC B1 ;  /* 0x0000000000017941 */ /* 0x000fea0003800000 */
.L_x_64:
        /* <DEDUP_REMOVED lines=10> */
.L_x_67:
[----:B------:R-:W-:Y:S05]  /*3950*/  BSYNC B1 ;  /* 0x0000000000017941 */ /* 0x000fea0003800000 */
.L_x_66:
        /* <DEDUP_REMOVED lines=10> */
.L_x_69:
[----:B------:R-:W-:Y:S05]  /*3a00*/  BSYNC B1 ;  /* 0x0000000000017941 */ /* 0x000fea0003800000 */
.L_x_68:
        /* <DEDUP_REMOVED lines=9> */
.L_x_71:
[----:B------:R-:W-:Y:S05]  /*3aa0*/  BSYNC B1 ;  /* 0x0000000000017941 */ /* 0x000fea0003800000 */
.L_x_70:
        /* <DEDUP_REMOVED lines=9> */
.L_x_73:
[----:B------:R-:W-:Y:S05]  /*3b40*/  BSYNC B1 ;  /* 0x0000000000017941 */ /* 0x000fea0003800000 */
.L_x_72:
        /* <DEDUP_REMOVED lines=10> */
.L_x_75:
[----:B------:R-:W-:Y:S05]  /*3bf0*/  BSYNC B1 ;  /* 0x0000000000017941 */ /* 0x000fea0003800000 */
.L_x_74:
        /* <DEDUP_REMOVED lines=10> */
.L_x_77:
[----:B------:R-:W-:Y:S05]  /*3ca0*/  BSYNC B1 ;  /* 0x0000000000017941 */ /* 0x000fea0003800000 */
.L_x_76:
        /* <DEDUP_REMOVED lines=9> */
.L_x_79:
[----:B------:R-:W-:Y:S05]  /*3d40*/  BSYNC B1 ;  /* 0x0000000000017941 */ /* 0x000fea0003800000 */
.L_x_78:
        /* <DEDUP_REMOVED lines=9> */
.L_x_81:
[----:B------:R-:W-:Y:S05]  /*3de0*/  BSYNC B1 ;  /* 0x0000000000017941 */ /* 0x000fea0003800000 */
.L_x_80:
        /* <DEDUP_REMOVED lines=10> */
.L_x_83:
[----:B------:R-:W-:Y:S05]  /*3e90*/  BSYNC B1 ;  /* 0x0000000000017941 */ /* 0x000fea0003800000 */
.L_x_82:
[----:B-----5:R-:W-:Y:S01]  /*3ea0*/  LOP3.LUT R7, R24, 0xffffe000, RZ, 0xc0, !PT ;  /* 0xffffe00018077812 */ /* 0x020fe200078ec0ff */
[----:B------:R-:W-:Y:S01]  /*3eb0*/  BSSY B1, `(.L_x_84) ;  /* 0x000000b000017945 */ /* 0x000fe20003800000 */
[----:B------:R-:W-:Y:S01]  /*3ec0*/  ISETP.GT.AND P1, PT, R6, 0x39, PT ;  /* 0x000000390600780c */ /* 0x000fe20003f24270 */
[----:B------:R-:W-:Y:S02]  /*3ed0*/  @P2 IMAD.MOV.U32 R6, RZ, RZ, R8 ;  /* 0x000000ffff062224 */ /* 0x000fe400078e0008 */
[----:B------:R-:W-:Y:S01]  /*3ee0*/  FMUL R7, R7, R56 ;  /* 0x0000003807077220 */ /* 0x000fe20000400000 */
[----:B------:R-:W-:-:S03]  /*3ef0*/  ISETP.GT.AND P3, PT, R3, RZ, P1 ;  /* 0x000000ff0300720c */ /* 0x000fc60000f64270 */
[----:B------:R-:W-:Y:S01]  /*3f00*/  FFMA R15, R52, R19, R7 ;  /* 0x00000013340f7223 */ /* 0x000fe20000000007 */
[----:B------:R-:W-:-:S04]  /*3f10*/  @P2 IMAD.MOV.U32 R7, RZ, RZ, R9 ;  /* 0x000000ffff072224 */ /* 0x000fc800078e0009 */
[----:B------:R-:W-:-:S05]  /*3f20*/  F2FP.TF32.F32.PACK_B R15, R15 ;  /* 0x0000000fff0f723e */ /* 0x000fca00024050ff */
[----:B------:R0:W-:Y:S01]  /*3f30*/  @P2 STG.E desc[UR40][R6.64+0xe0], R15 ;  /* 0x0000e00f06002986 */ /* 0x0001e2000c101928 */
[----:B------:R-:W-:Y:S05]  /*3f40*/  @!P3 BRA `(.L_x_85) ;  /* 0x000000000004b947 */ /* 0x000fea0003800000 */
[----:B------:R0:W5:Y:S02]  /*3f50*/  LDG.E.LTC128B R24, desc[UR40][R4.64+0xe4] ;  /* 0x0000e42804187981 */ /* 0x000164000c1e1920 */
.L_x_85:
[----:B------:R-:W-:Y:S05]  /*3f60*/  BSYNC B1 ;  /* 0x0000000000017941 */ /* 0x000fea0003800000 */
.L_x_84:
[----:B01---5:R-:W-:Y:S01]  /*3f70*/  LOP3.LUT R5, R24, 0xffffe000, RZ, 0xc0, !PT ;  /* 0xffffe00018057812 */ /* 0x023fe200078ec0ff */
        /* <DEDUP_REMOVED lines=8> */
.L_x_87:
[----:B------:R-:W-:Y:S05]  /*4000*/  BSYNC B1 ;  /* 0x0000000000017941 */ /* 0x000fea0003800000 */
.L_x_86:
[----:B-----5:R-:W-:Y:S01]  /*4010*/  LOP3.LUT R5, R24, 0xffffe000, RZ, 0xc0, !PT ;  /* 0xffffe00018057812 */ /* 0x020fe200078ec0ff */
[----:B------:R-:W-:Y:S01]  /*4020*/  @P0 IMAD.MOV.U32 R4, RZ, RZ, R12 ;  /* 0x000000ffff040224 */ /* 0x000fe200078e000c */
[----:B------:R-:W-:Y:S01]  /*4030*/  ISETP.GT.AND P1, PT, R3, 0x8, P1 ;  /* 0x000000080300780c */ /* 0x000fe20000f24270 */
[----:B------:R-:W-:Y:S02]  /*4040*/  BSSY B1, `(.L_x_88) ;  /* 0x0000008000017945 */ /* 0x000fe40003800000 */
[----:B------:R-:W-:-:S04]  /*4050*/  FMUL R5, R5, R56 ;  /* 0x0000003805057220 */ /* 0x000fc80000400000 */
[----:B------:R-:W-:Y:S01]  /*4060*/  FFMA R7, R54, R19, R5 ;  /* 0x0000001336077223 */ /* 0x000fe20000000005 */
[----:B------:R-:W-:-:S04]  /*4070*/  @P0 IMAD.MOV.U32 R5, RZ, RZ, R13 ;  /* 0x000000ffff050224 */ /* 0x000fc800078e000d */
[----:B------:R-:W-:-:S05]  /*4080*/  F2FP.TF32.F32.PACK_B R7, R7 ;  /* 0x00000007ff07723e */ /* 0x000fca00024050ff */
[----:B------:R0:W-:Y:S01]  /*4090*/  @P0 STG.E desc[UR40][R4.64+0xe0], R7 ;  /* 0x0000e00704000986 */ /* 0x0001e2000c101928 */
[----:B------:R-:W-:Y:S05]  /*40a0*/  @!P1 BRA `(.L_x_89) ;  /* 0x0000000000049947 */ /* 0x000fea0003800000 */
[----:B------:R0:W5:Y:S02]  /*40b0*/  LDG.E.LTC128B R24, desc[UR40][R10.64+0xe4] ;  /* 0x0000e4280a187981 */ /* 0x000164000c1e1920 */
.L_x_89:
[----:B------:R-:W-:Y:S05]  /*40c0*/  BSYNC B1 ;  /* 0x0000000000017941 */ /* 0x000fea0003800000 */
.L_x_88:
[----:B------:R-:W-:Y:S05]  /*40d0*/  @!P1 BRA `(.L_x_90) ;  /* 0x0000000800909947 */ /* 0x000fea0003800000 */
[----:B-----5:R-:W-:-:S05]  /*40e0*/  LOP3.LUT R3, R24, 0xffffe000, RZ, 0xc0, !PT ;  /* 0xffffe00018037812 */ /* 0x020fca00078ec0ff */
[----:B0-----:R-:W-:-:S04]  /*40f0*/  FMUL R4, R3, R56 ;  /* 0x0000003803047220 */ /* 0x001fc80000400000 */
[----:B------:R-:W-:-:S05]  /*4100*/  FFMA R55, R55, R19, R4 ;  /* 0x0000001337377223 */ /* 0x000fca0000000004 */
[----:B------:R-:W-:-:S05]  /*4110*/  F2FP.TF32.F32.PACK_B R55, R55 ;  /* 0x00000037ff37723e */ /* 0x000fca00024050ff */
[----:B------:R0:W-:Y:S01]  /*4120*/  STG.E desc[UR40][R12.64+0xe4], R55 ;  /* 0x0000e4370c007986 */ /* 0x0001e2000c101928 */
[----:B------:R-:W-:Y:S05]  /*4130*/  BRA `(.L_x_90) ;  /* 0x0000000800787947 */ /* 0x000fea0003800000 */
.L_x_29:
[----:B------:R-:W-:Y:S01]  /*4140*/  ISETP.GT.AND P4, PT, R6, 0x1, PT ;  /* 0x000000010600780c */ /* 0x000fe20003f84270 */
[----:B------:R-:W-:Y:S01]  /*4150*/  ULDC.64 UR4, c[0x0][0x5c0] ;  /* 0x0001700000047ab9 */ /* 0x000fe20000000a00 */
[-C--:B------:R-:W-:Y:S01]  /*4160*/  FMUL R7, R24, R19.reuse ;  /* 0x0000001318077220 */ /* 0x080fe20000400000 */
[----:B------:R-:W-:Y:S01]  /*4170*/  LEA R4, P3, R70, UR4, 0x2 ;  /* 0x0000000446047c11 */ /* 0x000fe2000f8610ff */
[-C--:B------:R-:W-:Y:S01]  /*4180*/  FMUL R25, R25, R19.reuse ;  /* 0x0000001319197220 */ /* 0x080fe20000400000 */
[----:B------:R-:W-:Y:S01]  /*4190*/  ISETP.GT.AND P1, PT, R3, RZ, P4 ;  /* 0x000000ff0300720c */ /* 0x000fe20002724270 */
[-C--:B------:R-:W-:Y:S01]  /*41a0*/  FMUL R11, R26, R19.reuse ;  /* 0x000000131a0b7220 */ /* 0x080fe20000400000 */
[----:B------:R-:W-:Y:S01]  /*41b0*/  LEA.HI.X R5, R70, UR5, R81, 0x2, P3 ;  /* 0x0000000546057c11 */ /* 0x000fe200098f1451 */
[----:B------:R-:W-:Y:S01]  /*41c0*/  FMUL R27, R27, R19 ;  /* 0x000000131b1b7220 */ /* 0x000fe20000400000 */
[----:B------:R-:W-:Y:S01]  /*41d0*/  F2FP.TF32.F32.PACK_B R7, R7 ;  /* 0x00000007ff07723e */ /* 0x000fe200024050ff */
[----:B------:R-:W-:Y:S01]  /*41e0*/  FMUL R29, R29, R19 ;  /* 0x000000131d1d7220 */ /* 0x000fe20000400000 */
[----:B------:R-:W-:Y:S01]  /*41f0*/  F2FP.TF32.F32.PACK_B R25, R25 ;  /* 0x00000019ff19723e */ /* 0x000fe200024050ff */
[-C--:B------:R-:W-:Y:S01]  /*4200*/  FMUL R31, R31, R19.reuse ;  /* 0x000000131f1f7220 */ /* 0x080fe20000400000 */
[C---:B------:R-:W-:Y:S01]  /*4210*/  SHF.L.U64.HI R9, R57.reuse, 0x2, R58 ;  /* 0x0000000239097819 */ /* 0x040fe2000001023a */
[----:B------:R0:W-:Y:S01]  /*4220*/  @P2 STG.E desc[UR40][R4.64], R7 ;  /* 0x0000000704002986 */ /* 0x0001e2000c101928 */
[----:B------:R-:W-:Y:S01]  /*4230*/  LEA R8, P3, R57, R4, 0x2 ;  /* 0x0000000439087211 */ /* 0x000fe200078610ff */
[-C--:B------:R-:W-:Y:S01]  /*4240*/  FMUL R13, R32, R19.reuse ;  /* 0x00000013200d7220 */ /* 0x080fe20000400000 */
[C---:B------:R-:W-:Y:S01]  /*4250*/  ISETP.GT.AND P2, PT, R6.reuse, 0x8, PT ;  /* 0x000000080600780c */ /* 0x040fe20003f44270 */
[----:B------:R-:W-:Y:S01]  /*4260*/  @P1 STG.E desc[UR40][R4.64+0x4], R25 ;  /* 0x0000041904001986 */ /* 0x000fe2000c101928 */
[----:B------:R-:W-:Y:S01]  /*4270*/  ISETP.GT.AND P1, PT, R6, 0x9, PT ;  /* 0x000000090600780c */ /* 0x000fe20003f24270 */
[----:B------:R-:W-:Y:S01]  /*4280*/  IMAD.X R9, R9, 0x1, R5, P3 ;  /* 0x0000000109097824 */ /* 0x000fe200018e0605 */
[----:B------:R-:W-:Y:S01]  /*4290*/  ISETP.GT.AND P0, PT, R3, 0x8, P0 ;  /* 0x000000080300780c */ /* 0x000fe20000704270 */
[-C--:B------:R-:W-:Y:S01]  /*42a0*/  FMUL R33, R33, R19.reuse ;  /* 0x0000001321217220 */ /* 0x080fe20000400000 */
[----:B------:R-:W-:Y:S01]  /*42b0*/  ISETP.GT.AND P4, PT, R3, 0x8, P4 ;  /* 0x000000080300780c */ /* 0x000fe20002784270 */
[-C--:B------:R-:W-:Y:S01]  /*42c0*/  FMUL R35, R35, R19.reuse ;  /* 0x0000001323237220 */ /* 0x080fe20000400000 */
[C---:B------:R-:W-:Y:S01]  /*42d0*/  ISETP.GT.AND P5, PT, R3.reuse, RZ, P2 ;  /* 0x000000ff0300720c */ /* 0x040fe200017a4270 */
[-C--:B0-----:R-:W-:Y:S01]  /*42e0*/  FMUL R7, R28, R19.reuse ;  /* 0x000000131c077220 */ /* 0x081fe20000400000 */
[----:B------:R-:W-:Y:S01]  /*42f0*/  ISETP.GT.AND P3, PT, R3, RZ, P1 ;  /* 0x000000ff0300720c */ /* 0x000fe20000f64270 */
[----:B------:R-:W-:Y:S01]  /*4300*/  FMUL R37, R37, R19 ;  /* 0x0000001325257220 */ /* 0x000fe20000400000 */
[----:B------:R-:W-:Y:S01]  /*4310*/  F2FP.TF32.F32.PACK_B R11, R11 ;  /* 0x0000000bff0b723e */ /* 0x000fe200024050ff */
[----:B------:R-:W-:Y:S01]  /*4320*/  FMUL R39, R39, R19 ;  /* 0x0000001327277220 */ /* 0x000fe20000400000 */
[----:B------:R-:W-:Y:S01]  /*4330*/  F2FP.TF32.F32.PACK_B R27, R27 ;  /* 0x0000001bff1b723e */ /* 0x000fe200024050ff */
[----:B------:R-:W-:Y:S01]  /*4340*/  FMUL R41, R41, R19 ;  /* 0x0000001329297220 */ /* 0x000fe20000400000 */
[----:B------:R-:W-:Y:S01]  /*4350*/  F2FP.TF32.F32.PACK_B R7, R7 ;  /* 0x00000007ff07723e */ /* 0x000fe200024050ff */
[----:B------:R0:W-:Y:S01]  /*4360*/  @P0 STG.E desc[UR40][R8.64], R11 ;  /* 0x0000000b08000986 */ /* 0x0001e2000c101928 */
[----:B------:R-:W-:Y:S01]  /*4370*/  F2FP.TF32.F32.PACK_B R29, R29 ;  /* 0x0000001dff1d723e */ /* 0x000fe200024050ff */
[-C--:B------:R-:W-:Y:S01]  /*4380*/  FMUL R43, R43, R19.reuse ;  /* 0x000000132b2b7220 */ /* 0x080fe20000400000 */
[C---:B------:R-:W-:Y:S01]  /*4390*/  ISETP.GT.AND P0, PT, R6.reuse, 0x10, PT ;  /* 0x000000100600780c */ /* 0x040fe20003f04270 */
[----:B------:R-:W-:Y:S01]  /*43a0*/  @P4 STG.E desc[UR40][R8.64+0x4], R27 ;  /* 0x0000041b08004986 */ /* 0x000fe2000c101928 */
[----:B------:R-:W-:Y:S01]  /*43b0*/  ISETP.GT.AND P2, PT, R3, 0x8, P2 ;  /* 0x000000080300780c */ /* 0x000fe20001744270 */
[-C--:B------:R-:W-:Y:S01]  /*43c0*/  FMUL R45, R45, R19.reuse ;  /* 0x000000132d2d7220 */ /* 0x080fe20000400000 */
[C---:B------:R-:W-:Y:S01]  /*43d0*/  ISETP.GT.AND P1, PT, R3.reuse, 0x8, P1 ;  /* 0x000000080300780c */ /* 0x040fe20000f24270 */
[----:B------:R1:W-:Y:S01]  /*43e0*/  @P5 STG.E desc[UR40][R4.64+0x20], R7 ;  /* 0x0000200704005986 */ /* 0x0003e2000c101928 */
[----:B------:R-:W-:Y:S01]  /*43f0*/  ISETP.GT.AND P5, PT, R3, RZ, P0 ;  /* 0x000000ff0300720c */ /* 0x000fe200007a4270 */
[----:B------:R-:W-:Y:S01]  /*4400*/  FMUL R47, R47, R19 ;  /* 0x000000132f2f7220 */ /* 0x000fe20000400000 */
[----:B------:R-:W-:Y:S01]  /*4410*/  F2FP.TF32.F32.PACK_B R31, R31 ;  /* 0x0000001fff1f723e */ /* 0x000fe200024050ff */
[----:B------:R-:W-:Y:S01]  /*4420*/  @P3 STG.E desc[UR40][R4.64+0x24], R29 ;  /* 0x0000241d04003986 */ /* 0x000fe2000c101928 */
[----:B------:R-:W-:Y:S01]  /*4430*/  ISETP.GT.AND P3, PT, R6, 0x11, PT ;  /* 0x000000110600780c */ /* 0x000fe20003f64270 */
[----:B0-----:R-:W-:Y:S01]  /*4440*/  FMUL R11, R30, R19 ;  /* 0x000000131e0b7220 */ /* 0x001fe20000400000 */
[----:B------:R-:W-:Y:S01]  /*4450*/  F2FP.TF32.F32.PACK_B R13, R13 ;  /* 0x0000000dff0d723e */ /* 0x000fe200024050ff */
[-C--:B------:R-:W-:Y:S01]  /*4460*/  FMUL R49, R49, R19.reuse ;  /* 0x0000001331317220 */ /* 0x080fe20000400000 */
[----:B------:R-:W-:Y:S01]  /*4470*/  ISETP.GT.AND P4, PT, R3, RZ, P3 ;  /* 0x000000ff0300720c */ /* 0x000fe20001f84270 */
[----:B------:R-:W-:Y:S01]  /*4480*/  FMUL R15, R50, R19 ;  /* 0x00000013320f7220 */ /* 0x000fe20000400000 */
[----:B------:R-:W-:Y:S01]  /*4490*/  F2FP.TF32.F32.PACK_B R11, R11 ;  /* 0x0000000bff0b723e */ /* 0x000fe200024050ff */
[----:B-1----:R-:W-:Y:S01]  /*44a0*/  FMUL R7, R34, R19 ;  /* 0x0000001322077220 */ /* 0x002fe20000400000 */
[----:B------:R-:W-:Y:S01]  /*44b0*/  F2FP.TF32.F32.PACK_B R33, R33 ;  /* 0x00000021ff21723e */ /* 0x000fe200024050ff */
[-C--:B------:R-:W-:Y:S01]  /*44c0*/  FMUL R51, R51, R19.reuse ;  /* 0x0000001333337220 */ /* 0x080fe20000400000 */
[----:B------:R-:W-:Y:S01]  /*44d0*/  ISETP.GT.AND P0, PT, R3, 0x8, P0 ;  /* 0x000000080300780c */ /* 0x000fe20000704270 */
[----:B------:R0:W-:Y:S01]  /*44e0*/  @P2 STG.E desc[UR40][R8.64+0x20], R11 ;  /* 0x0000200b08002986 */ /* 0x0001e2000c101928 */
[----:B------:R-:W-:Y:S01]  /*44f0*/  ISETP.GT.AND P2, PT, R6, 0x19, PT ;  /* 0x000000190600780c */ /* 0x000fe20003f44270 */
[----:B------:R-:W-:Y:S01]  /*4500*/  FMUL R21, R52, R19 ;  /* 0x0000001334157220 */ /* 0x000fe20000400000 */
[----:B------:R-:W-:Y:S01]  /*4510*/  F2FP.TF32.F32.PACK_B R7, R7 ;  /* 0x00000007ff07723e */ /* 0x000fe200024050ff */
[----:B------:R-:W-:Y:S01]  /*4520*/  @P1 STG.E desc[UR40][R8.64+0x24], R31 ;  /* 0x0000241f08001986 */ /* 0x000fe2000c101928 */
[----:B------:R-:W-:Y:S01]  /*4530*/  ISETP.GT.AND P1, PT, R6, 0x18, PT ;  /* 0x000000180600780c */ /* 0x000fe20003f24270 */
[----:B------:R-:W-:Y:S01]  /*4540*/  FMUL R53, R53, R19 ;  /* 0x0000001335357220 */ /* 0x000fe20000400000 */
[----:B------:R-:W-:Y:S01]  /*4550*/  F2FP.TF32.F32.PACK_B R35, R35 ;  /* 0x00000023ff23723e */ /* 0x000fe200024050ff */
[----:B------:R1:W-:Y:S01]  /*4560*/  @P5 STG.E desc[UR40][R4.64+0x40], R13 ;  /* 0x0000400d04005986 */ /* 0x0003e2000c101928 */
[----:B------:R-:W-:Y:S01]  /*4570*/  ISETP.GT.AND P5, PT, R3, RZ, P1 ;  /* 0x000000ff0300720c */ /* 0x000fe20000fa4270 */
[----:B------:R-:W-:Y:S01]  /*4580*/  FMUL R55, R55, R19 ;  /* 0x0000001337377220 */ /* 0x000fe20000400000 */
[----:B------:R-:W-:Y:S01]  /*4590*/  F2FP.TF32.F32.PACK_B R37, R37 ;  /* 0x00000025ff25723e */ /* 0x000fe200024050ff */
[----:B------:R-:W-:Y:S01]  /*45a0*/  @P4 STG.E desc[UR40][R4.64+0x44], R33 ;  /* 0x0000442104004986 */ /* 0x000fe2000c101928 */
[C---:B------:R-:W-:Y:S01]  /*45b0*/  ISETP.GT.AND P4, PT, R3.reuse, 0x8, P3 ;  /* 0x000000080300780c */ /* 0x040fe20001f84270 */
[----:B0-----:R-:W-:Y:S01]  /*45c0*/  FMUL R11, R36, R19 ;  /* 0x00000013240b7220 */ /* 0x001fe20000400000 */
[----:B------:R-:W-:Y:S01]  /*45d0*/  ISETP.GT.AND P3, PT, R3, RZ, P2 ;  /* 0x000000ff0300720c */ /* 0x000fe20001764270 */
[----:B------:R0:W-:Y:S01]  /*45e0*/  @P0 STG.E desc[UR40][R8.64+0x40], R7 ;  /* 0x0000400708000986 */ /* 0x0001e2000c101928 */
[----:B------:R-:W-:-:S02]  /*45f0*/  ISETP.GT.AND P0, PT, R6, 0x20, PT ;  /* 0x000000200600780c */ /* 0x000fc40003f04270 */
[----:B------:R-:W-:Y:S01]  /*4600*/  F2FP.TF32.F32.PACK_B R11, R11 ;  /* 0x0000000bff0b723e */ /* 0x000fe200024050ff */
[----:B-1----:R-:W-:Y:S01]  /*4610*/  FMUL R13, R40, R19 ;  /* 0x00000013280d7220 */ /* 0x002fe20000400000 */
[C---:B------:R-:W-:Y:S02]  /*4620*/  ISETP.GT.AND P1, PT, R3.reuse, 0x8, P1 ;  /* 0x000000080300780c */ /* 0x040fe40000f24270 */
[----:B------:R-:W-:Y:S02]  /*4630*/  F2FP.TF32.F32.PACK_B R39, R39 ;  /* 0x00000027ff27723e */ /* 0x000fe400024050ff */
[----:B------:R-:W-:Y:S01]  /*4640*/  F2FP.TF32.F32.PACK_B R13, R13 ;  /* 0x0000000dff0d723e */ /* 0x000fe200024050ff */
[----:B------:R-:W-:Y:S01]  /*4650*/  @P4 STG.E desc[UR40][R8.64+0x44], R35 ;  /* 0x0000442308004986 */ /* 0x000fe2000c101928 */
[C---:B------:R-:W-:Y:S01]  /*4660*/  ISETP.GT.AND P4, PT, R3.reuse, 0x8, P2 ;  /* 0x000000080300780c */ /* 0x040fe20001784270 */
[----:B0-----:R-:W-:Y:S01]  /*4670*/  FMUL R7, R38, R19 ;  /* 0x0000001326077220 */ /* 0x001fe20000400000 */
[----:B------:R-:W-:Y:S01]  /*4680*/  ISETP.GT.AND P2, PT, R6, 0x21, PT ;  /* 0x000000210600780c */ /* 0x000fe20003f44270 */
[----:B------:R0:W-:Y:S01]  /*4690*/  @P5 STG.E desc[UR40][R4.64+0x60], R11 ;  /* 0x0000600b04005986 */ /* 0x0001e2000c101928 */
[----:B------:R-:W-:-:S02]  /*46a0*/  ISETP.GT.AND P5, PT, R3, RZ, P0 ;  /* 0x000000ff0300720c */ /* 0x000fc400007a4270 */
[----:B------:R-:W-:Y:S01]  /*46b0*/  F2FP.TF32.F32.PACK_B R7, R7 ;  /* 0x00000007ff07723e */ /* 0x000fe200024050ff */
[----:B------:R-:W-:Y:S01]  /*46c0*/  @P3 STG.E desc[UR40][R4.64+0x64], R37 ;  /* 0x0000642504003986 */ /* 0x000fe2000c101928 */
[C---:B------:R-:W-:Y:S02]  /*46d0*/  ISETP.GT.AND P3, PT, R3.reuse, RZ, P2 ;  /* 0x000000ff0300720c */ /* 0x040fe40001764270 */
[----:B------:R-:W-:Y:S01]  /*46e0*/  F2FP.TF32.F32.PACK_B R41, R41 ;  /* 0x00000029ff29723e */ /* 0x000fe200024050ff */
[----:B------:R1:W-:Y:S01]  /*46f0*/  @P1 STG.E desc[UR40][R8.64+0x60], R7 ;  /* 0x0000600708001986 */ /* 0x0003e2000c101928 */
[----:B------:R-:W-:Y:S02]  /*4700*/  ISETP.GT.AND P0, PT, R3, 0x8, P0 ;  /* 0x000000080300780c */ /* 0x000fe40000704270 */
[----:B------:R-:W-:Y:S01]  /*4710*/  F2FP.TF32.F32.PACK_B R43, R43 ;  /* 0x0000002bff2b723e */ /* 0x000fe200024050ff */
[----:B------:R-:W-:Y:S01]  /*4720*/  @P4 STG.E desc[UR40][R8.64+0x64], R39 ;  /* 0x0000642708004986 */ /* 0x000fe2000c101928 */
[----:B------:R-:W-:Y:S01]  /*4730*/  ISETP.GT.AND P4, PT, R6, 0x28, PT ;  /* 0x000000280600780c */ /* 0x000fe20003f84270 */
[----:B0-----:R-:W-:Y:S01]  /*4740*/  FMUL R11, R44, R19 ;  /* 0x000000132c0b7220 */ /* 0x001fe20000400000 */
[----:B------:R-:W-:Y:S01]  /*4750*/  F2FP.TF32.F32.PACK_B R45, R45 ;  /* 0x0000002dff2d723e */ /* 0x000fe200024050ff */
[----:B------:R0:W-:Y:S01]  /*4760*/  @P5 STG.E desc[UR40][R4.64+0x80], R13 ;  /* 0x0000800d04005986 */ /* 0x0001e2000c101928 */
[----:B------:R-:W-:-:S02]  /*4770*/  ISETP.GT.AND P5, PT, R6, 0x29, PT ;  /* 0x000000290600780c */ /* 0x000fc40003fa4270 */
[----:B------:R-:W-:Y:S01]  /*4780*/  F2FP.TF32.F32.PACK_B R11, R11 ;  /* 0x0000000bff0b723e */ /* 0x000fe200024050ff */
[----:B------:R-:W-:Y:S01]  /*4790*/  @P3 STG.E desc[UR40][R4.64+0x84], R41 ;  /* 0x0000842904003986 */ /* 0x000fe2000c101928 */
[C---:B------:R-:W-:Y:S01]  /*47a0*/  ISETP.GT.AND P3, PT, R3.reuse, 0x8, P2 ;  /* 0x000000080300780c */ /* 0x040fe20001764270 */
[-C--:B-1----:R-:W-:Y:S01]  /*47b0*/  FMUL R7, R42, R19.reuse ;  /* 0x000000132a077220 */ /* 0x082fe20000400000 */
[C---:B------:R-:W-:Y:S02]  /*47c0*/  ISETP.GT.AND P2, PT, R3.reuse, RZ, P4 ;  /* 0x000000ff0300720c */ /* 0x040fe40002744270 */
[C---:B------:R-:W-:Y:S02]  /*47d0*/  ISETP.GT.AND P1, PT, R3.reuse, RZ, P5 ;  /* 0x000000ff0300720c */ /* 0x040fe40002f24270 */
[----:B------:R-:W-:Y:S01]  /*47e0*/  ISETP.GT.AND P4, PT, R3, 0x8, P4 ;  /* 0x000000080300780c */ /* 0x000fe20002784270 */
[----:B0-----:R-:W-:Y:S01]  /*47f0*/  FMUL R13, R46, R19 ;  /* 0x000000132e0d7220 */ /* 0x001fe20000400000 */
[----:B------:R-:W-:-:S02]  /*4800*/  F2FP.TF32.F32.PACK_B R7, R7 ;  /* 0x00000007ff07723e */ /* 0x000fc400024050ff */
[----:B------:R-:W-:Y:S02]  /*4810*/  ISETP.GT.AND P5, PT, R3, 0x8, P5 ;  /* 0x000000080300780c */ /* 0x000fe40002fa4270 */
[----:B------:R-:W-:Y:S01]  /*4820*/  F2FP.TF32.F32.PACK_B R13, R13 ;  /* 0x0000000dff0d723e */ /* 0x000fe200024050ff */
[----:B------:R0:W-:Y:S01]  /*4830*/  @P0 STG.E desc[UR40][R8.64+0x80], R7 ;  /* 0x0000800708000986 */ /* 0x0001e2000c101928 */
[C---:B------:R-:W-:Y:S02]  /*4840*/  ISETP.GT.AND P0, PT, R6.reuse, 0x39, PT ;  /* 0x000000390600780c */ /* 0x040fe40003f04270 */
[----:B------:R-:W-:Y:S01]  /*4850*/  F2FP.TF32.F32.PACK_B R47, R47 ;  /* 0x0000002fff2f723e */ /* 0x000fe200024050ff */
[----:B------:R-:W-:Y:S01]  /*4860*/  @P3 STG.E desc[UR40][R8.64+0x84], R43 ;  /* 0x0000842b08003986 */ /* 0x000fe2000c101928 */
[C---:B------:R-:W-:Y:S02]  /*4870*/  ISETP.GT.AND P3, PT, R6.reuse, 0x30, PT ;  /* 0x000000300600780c */ /* 0x040fe40003f64270 */
[----:B------:R-:W-:Y:S01]  /*4880*/  F2FP.TF32.F32.PACK_B R49, R49 ;  /* 0x00000031ff31723e */ /* 0x000fe200024050ff */
[----:B------:R1:W-:Y:S01]  /*4890*/  @P2 STG.E desc[UR40][R4.64+0xa0], R11 ;  /* 0x0000a00b04002986 */ /* 0x0003e2000c101928 */
[----:B------:R-:W-:-:S02]  /*48a0*/  ISETP.GT.AND P2, PT, R6, 0x31, PT ;  /* 0x000000310600780c */ /* 0x000fc40003f44270 */
[----:B------:R-:W-:Y:S01]  /*48b0*/  F2FP.TF32.F32.PACK_B R15, R15 ;  /* 0x0000000fff0f723e */ /* 0x000fe200024050ff */
[----:B------:R-:W-:Y:S01]  /*48c0*/  @P1 STG.E desc[UR40][R4.64+0xa4], R45 ;  /* 0x0000a42d04001986 */ /* 0x000fe2000c101928 */
[----:B------:R-:W-:Y:S01]  /*48d0*/  ISETP.GT.AND P1, PT, R6, 0x38, PT ;  /* 0x000000380600780c */ /* 0x000fe20003f24270 */
[----:B------:R-:W-:Y:S01]  /*48e0*/  @P4 IMAD.MOV.U32 R6, RZ, RZ, R8 ;  /* 0x000000ffff064224 */ /* 0x000fe200078e0008 */
[----:B------:R-:W-:Y:S01]  /*48f0*/  F2FP.TF32.F32.PACK_B R51, R51 ;  /* 0x00000033ff33723e */ /* 0x000fe200024050ff */
[----:B0-----:R-:W-:Y:S01]  /*4900*/  @P4 IMAD.MOV.U32 R7, RZ, RZ, R9 ;  /* 0x000000ffff074224 */ /* 0x001fe200078e0009 */
[----:B------:R-:W-:Y:S02]  /*4910*/  F2FP.TF32.F32.PACK_B R21, R21 ;  /* 0x00000015ff15723e */ /* 0x000fe400024050ff */
[----:B------:R-:W-:Y:S01]  /*4920*/  F2FP.TF32.F32.PACK_B R53, R53 ;  /* 0x00000035ff35723e */ /* 0x000fe200024050ff */
[----:B-1----:R-:W-:Y:S01]  /*4930*/  FMUL R11, R48, R19 ;  /* 0x00000013300b7220 */ /* 0x002fe20000400000 */
[----:B------:R0:W-:Y:S01]  /*4940*/  @P4 STG.E desc[UR40][R6.64+0xa0], R13 ;  /* 0x0000a00d06004986 */ /* 0x0001e2000c101928 */
[----:B------:R-:W-:-:S02]  /*4950*/  ISETP.GT.AND P4, PT, R3, RZ, P3 ;  /* 0x000000ff0300720c */ /* 0x000fc40001f84270 */
[----:B------:R-:W-:Y:S02]  /*4960*/  ISETP.GT.AND P3, PT, R3, 0x8, P3 ;  /* 0x000000080300780c */ /* 0x000fe40001f64270 */
[----:B------:R-:W-:Y:S02]  /*4970*/  F2FP.TF32.F32.PACK_B R11, R11 ;  /* 0x0000000bff0b723e */ /* 0x000fe400024050ff */
[----:B------:R-:W-:Y:S01]  /*4980*/  F2FP.TF32.F32.PACK_B R55, R55 ;  /* 0x00000037ff37723e */ /* 0x000fe200024050ff */
[----:B0-----:R-:W-:Y:S02]  /*4990*/  @P5 IMAD.MOV.U32 R6, RZ, RZ, R8 ;  /* 0x000000ffff065224 */ /* 0x001fe400078e0008 */
[----:B------:R-:W-:Y:S01]  /*49a0*/  FMUL R13, R54, R19 ;  /* 0x00000013360d7220 */ /* 0x000fe20000400000 */
[----:B------:R-:W-:-:S04]  /*49b0*/  @P5 IMAD.MOV.U32 R7, RZ, RZ, R9 ;  /* 0x000000ffff075224 */ /* 0x000fc800078e0009 */
[----:B------:R-:W-:Y:S01]  /*49c0*/  F2FP.TF32.F32.PACK_B R13, R13 ;  /* 0x0000000dff0d723e */ /* 0x000fe200024050ff */
[----:B------:R0:W-:Y:S01]  /*49d0*/  @P5 STG.E desc[UR40][R6.64+0xa4], R47 ;  /* 0x0000a42f06005986 */ /* 0x0001e2000c101928 */
[C---:B------:R-:W-:Y:S02]  /*49e0*/  ISETP.GT.AND P5, PT, R3.reuse, RZ, P2 ;  /* 0x000000ff0300720c */ /* 0x040fe400017a4270 */
[C---:B------:R-:W-:Y:S01]  /*49f0*/  ISETP.GT.AND P2, PT, R3.reuse, 0x8, P2 ;  /* 0x000000080300780c */ /* 0x040fe20001744270 */
[----:B------:R-:W-:Y:S01]  /*4a00*/  @P4 STG.E desc[UR40][R4.64+0xc0], R11 ;  /* 0x0000c00b04004986 */ /* 0x000fe2000c101928 */
[C---:B------:R-:W-:Y:S02]  /*4a10*/  ISETP.GT.AND P4, PT, R3.reuse, RZ, P1 ;  /* 0x000000ff0300720c */ /* 0x040fe40000f84270 */
[----:B------:R-:W-:Y:S01]  /*4a20*/  ISETP.GT.AND P1, PT, R3, 0x8, P1 ;  /* 0x000000080300780c */ /* 0x000fe20000f24270 */
[----:B0-----:R-:W-:-:S06]  /*4a30*/  @P3 IMAD.MOV.U32 R6, RZ, RZ, R8 ;  /* 0x000000ffff063224 */ /* 0x001fcc00078e0008 */
[----:B------:R-:W-:Y:S01]  /*4a40*/  @P5 STG.E desc[UR40][R4.64+0xc4], R49 ;  /* 0x0000c43104005986 */ /* 0x000fe2000c101928 */
[C---:B------:R-:W-:Y:S01]  /*4a50*/  ISETP.GT.AND P5, PT, R3.reuse, RZ, P0 ;  /* 0x000000ff0300720c */ /* 0x040fe200007a4270 */
[----:B------:R-:W-:Y:S01]  /*4a60*/  @P3 IMAD.MOV.U32 R7, RZ, RZ, R9 ;  /* 0x000000ffff073224 */ /* 0x000fe200078e0009 */
[----:B------:R-:W-:-:S04]  /*4a70*/  ISETP.GT.AND P0, PT, R3, 0x8, P0 ;  /* 0x000000080300780c */ /* 0x000fc80000704270 */
[----:B------:R0:W-:Y:S02]  /*4a80*/  @P3 STG.E desc[UR40][R6.64+0xc0], R15 ;  /* 0x0000c00f06003986 */ /* 0x0001e4000c101928 */
[----:B0-----:R-:W-:Y:S02]  /*4a90*/  @P2 IMAD.MOV.U32 R6, RZ, RZ, R8 ;  /* 0x000000ffff062224 */ /* 0x001fe400078e0008 */
[----:B------:R-:W-:-:S05]  /*4aa0*/  @P2 IMAD.MOV.U32 R7, RZ, RZ, R9 ;  /* 0x000000ffff072224 */ /* 0x000fca00078e0009 */
[----:B------:R-:W-:Y:S04]  /*4ab0*/  @P2 STG.E desc[UR40][R6.64+0xc4], R51 ;  /* 0x0000c43306002986 */ /* 0x000fe8000c101928 */
[----:B------:R-:W-:Y:S04]  /*4ac0*/  @P4 STG.E desc[UR40][R4.64+0xe0], R21 ;  /* 0x0000e01504004986 */ /* 0x000fe8000c101928 */
[----:B------:R0:W-:Y:S02]  /*4ad0*/  @P5 STG.E desc[UR40][R4.64+0xe4], R53 ;  /* 0x0000e43504005986 */ /* 0x0001e4000c101928 */
[----:B0-----:R-:W-:-:S02]  /*4ae0*/  @P1 IMAD.MOV.U32 R4, RZ, RZ, R8 ;  /* 0x000000ffff041224 */ /* 0x001fc400078e0008 */
[----:B------:R-:W-:-:S05]  /*4af0*/  @P1 IMAD.MOV.U32 R5, RZ, RZ, R9 ;  /* 0x000000ffff051224 */ /* 0x000fca00078e0009 */
[----:B------:R0:W-:Y:S04]  /*4b00*/  @P1 STG.E desc[UR40][R4.64+0xe0], R13 ;  /* 0x0000e00d04001986 */ /* 0x0001e8000c101928 */
[----:B------:R0:W-:Y:S02]  /*4b10*/  @P0 STG.E desc[UR40][R8.64+0xe4], R55 ;  /* 0x0000e43708000986 */ /* 0x0001e4000c101928 */
.L_x_90:
[----:B------:R-:W-:Y:S05]  /*4b20*/  BSYNC B0 ;  /* 0x0000000000007941 */ /* 0x000fea0003800000 */
.L_x_28:
[----:B------:R-:W-:Y:S01]  /*4b30*/  IADD3 R16, P0, R16, UR38, RZ ;  /* 0x0000002610107c10 */ /* 0x000fe2000ff1e0ff */
[----:B------:R-:W-:Y:S01]  /*4b40*/  ULDC.64 UR4, c[0x0][0x650] ;  /* 0x0001940000047ab9 */ /* 0x000fe20000000a00 */
[----:B------:R-:W-:Y:S01]  /*4b50*/  PRMT R3, RZ, 0x7610, R3 ;  /* 0x00007610ff037816 */ /* 0x000fe20000000003 */
[----:B------:R-:W-:Y:S01]  /*4b60*/  IMAD.MOV.U32 R68, RZ, RZ, -0x1 ;  /* 0xffffffffff447424 */ /* 0x000fe200078e00ff */
[----:B------:R-:W-:Y:S01]  /*4b70*/  IADD3.X R17, R17, UR37, RZ, P0, !PT ;  /* 0x0000002511117c10 */ /* 0x000fe200087fe4ff */
[----:B--2---:R-:W-:Y:S01]  /*4b80*/  IMAD.MOV.U32 R67, RZ, RZ, -0x1 ;  /* 0xffffffffff437424 */ /* 0x004fe200078e00ff */
[----:B------:R-:W-:-:S04]  /*4b90*/  ISETP.GE.U32.AND P0, PT, R16, UR4, PT ;  /* 0x0000000410007c0c */ /* 0x000fc8000bf06070 */
[----:B------:R-:W-:-:S13]  /*4ba0*/  ISETP.GE.U32.AND.EX P0, PT, R17, UR5, PT, P0 ;  /* 0x0000000511007c0c */ /* 0x000fda000bf06100 */
[----:B------:R-:W-:Y:S05]  /*4bb0*/  @P0 BRA `(.L_x_91) ;  /* 0x00000004004c0947 */ /* 0x000fea0003800000 */
[----:B01-3--:R-:W0:Y:S01]  /*4bc0*/  LDC.64 R10, c[0x0][0x628] ;  /* 0x00018a00ff0a7b82 */ /* 0x00be220000000a00 */
[----:B----4-:R-:W1:Y:S01]  /*4bd0*/  S2R R12, SR_CTAID.X ;  /* 0x00000000000c7919 */ /* 0x010e620000002500 */
[----:B------:R-:W-:Y:S02]  /*4be0*/  IMAD.MOV.U32 R8, RZ, RZ, R16 ;  /* 0x000000ffff087224 */ /* 0x000fe400078e0010 */
[----:B------:R-:W-:Y:S01]  /*4bf0*/  IMAD.MOV.U32 R9, RZ, RZ, R17 ;  /* 0x000000ffff097224 */ /* 0x000fe200078e0011 */
[----:B------:R-:W2:Y:S03]  /*4c00*/  S2R R20, SR_CTAID.Y ;  /* 0x0000000000147919 */ /* 0x000ea60000002600 */
[----:B------:R-:W3:Y:S08]  /*4c10*/  LDC R0, c[0x0][0x630] ;  /* 0x00018c00ff007b82 */ /* 0x000ef00000000800 */
[----:B------:R-:W4:Y:S01]  /*4c20*/  LDC.64 R14, c[0x0][0x620] ;  /* 0x00018800ff0e7b82 */ /* 0x000f220000000a00 */
[----:B0-----:R-:W-:-:S04]  /*4c30*/  ISETP.NE.U32.AND P0, PT, R10, RZ, PT ;  /* 0x000000ff0a00720c */ /* 0x001fc80003f05070 */
[----:B------:R-:W-:-:S13]  /*4c40*/  ISETP.NE.AND.EX P0, PT, R11, RZ, PT, P0 ;  /* 0x000000ff0b00720c */ /* 0x000fda0003f05300 */
[----:B-1234-:R-:W-:Y:S05]  /*4c50*/  @!P0 BRA `(.L_x_92) ;  /* 0x0000000000288947 */ /* 0x01efea0003800000 */
        /* <DEDUP_REMOVED lines=10> */
.L_x_92:
[-CC-:B------:R-:W-:Y:S01]  /*4d00*/  SHF.R.U64 R67, R8, R0.reuse, R9.reuse ;  /* 0x0000000008437219 */ /* 0x180fe20000001209 */
[----:B------:R-:W0:Y:S01]  /*4d10*/  LDC.64 R26, c[0x0][0x640] ;  /* 0x00019000ff1a7b82 */ /* 0x000e220000000a00 */
[----:B------:R-:W-:Y:S01]  /*4d20*/  SHF.R.U32.HI R0, RZ, R0, R9 ;  /* 0x00000000ff007219 */ /* 0x000fe20000011609 */
[----:B------:R-:W-:Y:S01]  /*4d30*/  ULDC UR4, c[0x0][0x150] ;  /* 0x0000540000047ab9 */ /* 0x000fe20000000800 */
[----:B------:R-:W-:Y:S02]  /*4d40*/  IADD3 R3, P0, RZ, -R67, RZ ;  /* 0x80000043ff037210 */ /* 0x000fe40007f1e0ff */
[----:B------:R-:W-:-:S03]  /*4d50*/  I2FP.F32.U32 R7, R12 ;  /* 0x0000000c00077245 */ /* 0x000fc60000201000 */
[----:B------:R-:W1:Y:S01]  /*4d60*/  LDC R6, c[0x0][0x618] ;  /* 0x00018600ff067b82 */ /* 0x000e620000000800 */
[----:B------:R-:W-:Y:S02]  /*4d70*/  IMAD.X R5, RZ, RZ, ~R0, P0 ;  /* 0x000000ffff057224 */ /* 0x000fe400000e0e00 */
[----:B------:R-:W-:Y:S01]  /*4d80*/  FMUL R7, R7, UR4 ;  /* 0x0000000407077c20 */ /* 0x000fe20008400000 */
[----:B------:R-:W-:Y:S01]  /*4d90*/  ULDC UR4, c[0x0][0x154] ;  /* 0x0000550000047ab9 */ /* 0x000fe20000000800 */
[-C--:B------:R-:W-:Y:S02]  /*4da0*/  IMAD R0, R5, R14.reuse, RZ ;  /* 0x0000000e05007224 */ /* 0x080fe400078e02ff */
[C---:B------:R-:W-:Y:S01]  /*4db0*/  IMAD.WIDE.U32 R4, R3.reuse, R14, R16 ;  /* 0x0000000e03047225 */ /* 0x040fe200078e0010 */
[----:B------:R-:W2:Y:S01]  /*4dc0*/  LDC R8, c[0x0][0x608] ;  /* 0x00018200ff087b82 */ /* 0x000ea20000000800 */
[----:B------:R-:W3:Y:S02]  /*4dd0*/  F2I.U32.TRUNC.NTZ R7, R7 ;  /* 0x0000000700077305 */ /* 0x000ee4000020f000 */
[----:B------:R-:W-:Y:S01]  /*4de0*/  IMAD R3, R3, R15, R0 ;  /* 0x0000000f03037224 */ /* 0x000fe200078e0200 */
[----:B------:R-:W-:-:S03]  /*4df0*/  I2FP.F32.U32 R0, R20 ;  /* 0x0000001400007245 */ /* 0x000fc60000201000 */
[----:B------:R-:W-:Y:S01]  /*4e00*/  IMAD.IADD R3, R5, 0x1, R3 ;  /* 0x0000000105037824 */ /* 0x000fe200078e0203 */
[----:B------:R-:W4:Y:S01]  /*4e10*/  LDC R11, c[0x0][0x658] ;  /* 0x00019600ff0b7b82 */ /* 0x000f220000000800 */
[----:B0-----:R-:W-:-:S04]  /*4e20*/  ISETP.NE.U32.AND P0, PT, R26, RZ, PT ;  /* 0x000000ff1a00720c */ /* 0x001fc80003f05070 */
[----:B------:R-:W-:-:S03]  /*4e30*/  ISETP.NE.AND.EX P0, PT, R27, RZ, PT, P0 ;  /* 0x000000ff1b00720c */ /* 0x000fc60003f05300 */
[----:B------:R-:W0:Y:S01]  /*4e40*/  LDC R9, c[0x0][0x144] ;  /* 0x00005100ff097b82 */ /* 0x000e220000000800 */
[-C--:B-1----:R-:W-:Y:S01]  /*4e50*/  SHF.R.U64 R10, R4, R6.reuse, R3 ;  /* 0x00000006040a7219 */ /* 0x082fe20000001203 */
[----:B---3--:R-:W-:Y:S01]  /*4e60*/  IMAD.MOV R7, RZ, RZ, -R7 ;  /* 0x000000ffff077224 */ /* 0x008fe200078e0a07 */
[----:B------:R-:W-:Y:S01]  /*4e70*/  SHF.R.U32.HI R3, RZ, R6, R3 ;  /* 0x00000006ff037219 */ /* 0x000fe20000011603 */
[----:B------:R-:W-:-:S04]  /*4e80*/  FMUL R6, R0, UR4 ;  /* 0x0000000400067c20 */ /* 0x000fc80008400000 */
[----:B------:R-:W1:Y:S01]  /*4e90*/  LDC R21, c[0x0][0x148] ;  /* 0x00005200ff157b82 */ /* 0x000e620000000800 */
[----:B------:R3:W0:Y:S01]  /*4ea0*/  F2I.U32.TRUNC.NTZ R14, R6 ;  /* 0x00000006000e7305 */ /* 0x000622000020f000 */
[-CC-:B--2---:R-:W-:Y:S02]  /*4eb0*/  SHF.R.U64 R13, R10, R8.reuse, R3.reuse ;  /* 0x000000080a0d7219 */ /* 0x184fe40000001203 */
[----:B------:R-:W-:-:S04]  /*4ec0*/  SHF.R.U32.HI R0, RZ, R8, R3 ;  /* 0x00000008ff007219 */ /* 0x000fc80000011603 */
[----:B-----5:R-:W2:Y:S01]  /*4ed0*/  LDC R24, c[0x0][0x648] ;  /* 0x00019200ff187b82 */ /* 0x020ea20000000800 */
[-CC-:B----4-:R-:W-:Y:S02]  /*4ee0*/  SHF.R.U64 R15, R13, R11.reuse, R0.reuse ;  /* 0x0000000b0d0f7219 */ /* 0x190fe40000001200 */
[----:B------:R-:W-:-:S03]  /*4ef0*/  SHF.R.U32.HI R5, RZ, R11, R0 ;  /* 0x0000000bff057219 */ /* 0x000fc60000011600 */
[----:B------:R-:W-:Y:S02]  /*4f00*/  IMAD.MOV.U32 R4, RZ, RZ, R15 ;  /* 0x000000ffff047224 */ /* 0x000fe400078e000f */
[----:B------:R-:W4:Y:S01]  /*4f10*/  LDC R28, c[0x0][0x638] ;  /* 0x00018e00ff1c7b82 */ /* 0x000f220000000800 */
[----:B0-----:R-:W-:-:S07]  /*4f20*/  IMAD R25, R9, R7, R12 ;  /* 0x0000000709197224 */ /* 0x001fce00078e020c */
[----:B------:R-:W0:Y:S08]  /*4f30*/  LDC R29, c[0x0][0x610] ;  /* 0x00018400ff1d7b82 */ /* 0x000e300000000800 */
[----:B------:R-:W0:Y:S01]  /*4f40*/  LDC R30, c[0x0][0x600] ;  /* 0x00018000ff1e7b82 */ /* 0x000e220000000800 */
[----:B-123--:R-:W-:Y:S05]  /*4f50*/  @!P0 BRA `(.L_x_93) ;  /* 0x0000000000288947 */ /* 0x00efea0003800000 */
        /* <DEDUP_REMOVED lines=10> */
.L_x_93:
[----:B------:R-:W-:Y:S01]  /*5000*/  ISETP.NE.AND P0, PT, R2, 0x1, PT ;  /* 0x000000010200780c */ /* 0x000fe20003f05270 */
[----:B------:R-:W-:Y:S01]  /*5010*/  IMAD.MOV R14, RZ, RZ, -R14 ;  /* 0x000000ffff0e7224 */ /* 0x000fe200078e0a0e */
[----:B------:R-:W-:Y:S02]  /*5020*/  SHF.R.U64 R3, R4, R24, R5 ;  /* 0x0000001804037219 */ /* 0x000fe40000001205 */
[----:B------:R-:W-:Y:S02]  /*5030*/  LOP3.LUT R0, R13, R64, RZ, 0xc0, !PT ;  /* 0x000000400d007212 */ /* 0x000fe400078ec0ff */
[----:B------:R-:W-:Y:S01]  /*5040*/  LOP3.LUT R10, R10, R63, RZ, 0xc0, !PT ;  /* 0x0000003f0a0a7212 */ /* 0x000fe200078ec0ff */
[----:B------:R-:W-:Y:S02]  /*5050*/  IMAD.MOV R4, RZ, RZ, -R3 ;  /* 0x000000ffff047224 */ /* 0x000fe400078e0a03 */
[----:B------:R-:W-:Y:S02]  /*5060*/  IMAD R0, R59, R3, R0 ;  /* 0x000000033b007224 */ /* 0x000fe400078e0200 */
[----:B----4-:R-:W-:-:S02]  /*5070*/  IMAD R3, R4, R28, R15 ;  /* 0x0000001c04037224 */ /* 0x010fc400078e020f */
[----:B------:R-:W-:Y:S02]  /*5080*/  @P0 IMAD R25, R21, R14, R20 ;  /* 0x0000000e15190224 */ /* 0x000fe400078e0214 */
[----:B0-----:R-:W-:Y:S02]  /*5090*/  IMAD R5, R3, R30, R10 ;  /* 0x0000001e03057224 */ /* 0x001fe400078e020a */
[----:B------:R-:W-:Y:S02]  /*50a0*/  IMAD R0, R0, R29, R25 ;  /* 0x0000001d00007224 */ /* 0x000fe400078e0219 */
[----:B------:R-:W-:-:S03]  /*50b0*/  IMAD.MOV.U32 R4, RZ, RZ, 0x1 ;  /* 0x00000001ff047424 */ /* 0x000fc600078e00ff */
[----:B------:R-:W-:Y:S02]  /*50c0*/  SEL R68, R5, R0, !P0 ;  /* 0x0000000005447207 */ /* 0x000fe40004000000 */
[----:B------:R-:W-:Y:S02]  /*50d0*/  PRMT R3, R4, 0x7610, R3 ;  /* 0x0000761004037816 */ /* 0x000fe40000000003 */
[----:B------:R-:W-:-:S07]  /*50e0*/  SEL R0, R0, R5, !P0 ;  /* 0x0000000500007207 */ /* 0x000fce0004000000 */
.L_x_91:
[----:B------:R-:W-:Y:S01]  /*50f0*/  LOP3.LUT P0, RZ, R3, 0xff, RZ, 0xc0, !PT ;  /* 0x000000ff03ff7812 */ /* 0x000fe2000780c0ff */
[----:B------:R-:W-:Y:S01]  /*5100*/  UIMAD.WIDE.U32 UR4, UR42, -0x55555555, URZ ;  /* 0xaaaaaaab2a0478a5 */ /* 0x000fe2000f8e003f */
[----:B------:R-:W-:-:S03]  /*5110*/  IMAD.MOV.U32 R69, RZ, RZ, R0 ;  /* 0x000000ffff457224 */ /* 0x000fc600078e0000 */
[----:B------:R-:W-:-:S04]  /*5120*/  USHF.R.U32.HI UR4, URZ, 0x2, UR5 ;  /* 0x000000023f047899 */ /* 0x000fc80008011605 */
[----:B------:R-:W-:-:S04]  /*5130*/  UIMAD UR42, UR4, -0x6, UR42 ;  /* 0xfffffffa042a78a4 */ /* 0x000fc8000f8e022a */
[----:B------:R-:W-:Y:S08]  /*5140*/  @P0 BRA `(.L_x_94) ;  /* 0xffffffc0002c0947 */ /* 0x000ff0000383ffff */
[----:B------:R-:W-:Y:S05]  /*5150*/  EXIT ;  /* 0x000000000000794d */ /* 0x000fea0003800000 */
.L_x_3:
        /* <DEDUP_REMOVED lines=26> */
.L_x_96:
[--C-:B------:R-:W-:Y:S01]  /*5300*/  SHF.R.U64 R14, R12, R20, R13.reuse ;  /* 0x000000140c0e7219 */ /* 0x100fe2000000120d */
[----:B------:R-:W0:Y:S01]  /*5310*/  LDC R24, c[0x0][0x618] ;  /* 0x00018600ff187b82 */ /* 0x000e220000000800 */
[----:B------:R-:W-:Y:S01]  /*5320*/  I2FP.F32.U32 R8, R6 ;  /* 0x0000000600087245 */ /* 0x000fe20000201000 */
[----:B------:R-:W-:Y:S01]  /*5330*/  ULDC UR4, c[0x0][0x150] ;  /* 0x0000540000047ab9 */ /* 0x000fe20000000800 */
[----:B------:R-:W-:Y:S02]  /*5340*/  SHF.R.U32.HI R7, RZ, R20, R13 ;  /* 0x00000014ff077219 */ /* 0x000fe4000001160d */
[----:B------:R-:W-:Y:S01]  /*5350*/  IADD3 R11, P0, RZ, -R14, RZ ;  /* 0x8000000eff0b7210 */ /* 0x000fe20007f1e0ff */
[----:B------:R-:W-:Y:S01]  /*5360*/  FMUL R13, R8, UR4 ;  /* 0x00000004080d7c20 */ /* 0x000fe20008400000 */
[----:B------:R-:W-:Y:S01]  /*5370*/  ULDC UR4, c[0x0][0x154] ;  /* 0x0000550000047ab9 */ /* 0x000fe20000000800 */
[----:B------:R-:W1:Y:S02]  /*5380*/  LDC.64 R26, c[0x0][0x640] ;  /* 0x00019000ff1a7b82 */ /* 0x000e640000000a00 */
[----:B------:R-:W-:-:S02]  /*5390*/  IMAD.X R7, RZ, RZ, ~R7, P0 ;  /* 0x000000ffff077224 */ /* 0x000fc400000e0e07 */
[----:B------:R-:W2:Y:S01]  /*53a0*/  F2I.U32.TRUNC.NTZ R13, R13 ;  /* 0x0000000d000d7305 */ /* 0x000ea2000020f000 */
[----:B------:R-:W-:-:S03]  /*53b0*/  IMAD.WIDE.U32 R8, R11, R22, R16 ;  /* 0x000000160b087225 */ /* 0x000fc600078e0010 */
[----:B------:R-:W3:Y:S01]  /*53c0*/  LDC R15, c[0x0][0x144] ;  /* 0x00005100ff0f7b82 */ /* 0x000ee20000000800 */
[----:B------:R-:W-:-:S04]  /*53d0*/  IMAD R10, R7, R22, RZ ;  /* 0x00000016070a7224 */ /* 0x000fc800078e02ff */
[----:B------:R-:W-:Y:S02]  /*53e0*/  IMAD R7, R11, R23, R10 ;  /* 0x000000170b077224 */ /* 0x000fe400078e020a */
[----:B------:R-:W-:Y:S01]  /*53f0*/  IMAD.MOV.U32 R10, RZ, RZ, -0x1 ;  /* 0xffffffffff0a7424 */ /* 0x000fe200078e00ff */
[----:B------:R-:W4:Y:S01]  /*5400*/  LDC R20, c[0x0][0x608] ;  /* 0x00018200ff147b82 */ /* 0x000f220000000800 */
[----:B------:R-:W-:Y:S01]  /*5410*/  IMAD.IADD R7, R9, 0x1, R7 ;  /* 0x0000000109077824 */ /* 0x000fe200078e0207 */
[----:B------:R-:W-:-:S04]  /*5420*/  I2FP.F32.U32 R9, R5 ;  /* 0x0000000500097245 */ /* 0x000fc80000201000 */
[-C--:B0-----:R-:W-:Y:S01]  /*5430*/  SHF.R.U64 R12, R8, R24.reuse, R7 ;  /* 0x00000018080c7219 */ /* 0x081fe20000001207 */
[----:B--2---:R-:W-:Y:S01]  /*5440*/  IMAD.MOV R8, RZ, RZ, -R13 ;  /* 0x000000ffff087224 */ /* 0x004fe200078e0a0d */
[----:B------:R-:W0:Y:S01]  /*5450*/  LDC R11, c[0x0][0x658] ;  /* 0x00019600ff0b7b82 */ /* 0x000e220000000800 */
[----:B-1----:R-:W-:Y:S01]  /*5460*/  ISETP.NE.U32.AND P0, PT, R26, RZ, PT ;  /* 0x000000ff1a00720c */ /* 0x002fe20003f05070 */
[----:B------:R-:W-:Y:S01]  /*5470*/  FMUL R9, R9, UR4 ;  /* 0x0000000409097c20 */ /* 0x000fe20008400000 */
[----:B------:R-:W-:Y:S02]  /*5480*/  SHF.R.U32.HI R7, RZ, R24, R7 ;  /* 0x00000018ff077219 */ /* 0x000fe40000011607 */
[----:B------:R-:W-:-:S03]  /*5490*/  ISETP.NE.AND.EX P0, PT, R27, RZ, PT, P0 ;  /* 0x000000ff1b00720c */ /* 0x000fc60003f05300 */
[----:B------:R-:W1:Y:S01]  /*54a0*/  LDC R22, c[0x0][0x148] ;  /* 0x00005200ff167b82 */ /* 0x000e620000000800 */
[----:B---3--:R-:W-:Y:S02]  /*54b0*/  IMAD R23, R15, R8, R6 ;  /* 0x000000080f177224 */ /* 0x008fe400078e0206 */
[----:B------:R-:W-:-:S05]  /*54c0*/  IMAD.MOV.U32 R8, RZ, RZ, 0x1 ;  /* 0x00000001ff087424 */ /* 0x000fca00078e00ff */
[----:B------:R-:W2:Y:S01]  /*54d0*/  LDC R21, c[0x0][0x600] ;  /* 0x00018000ff157b82 */ /* 0x000ea20000000800 */
[-CC-:B----4-:R-:W-:Y:S02]  /*54e0*/  SHF.R.U64 R15, R12, R20.reuse, R7.reuse ;  /* 0x000000140c0f7219 */ /* 0x190fe40000001207 */
[----:B------:R-:W-:Y:S02]  /*54f0*/  SHF.R.U32.HI R6, RZ, R20, R7 ;  /* 0x00000014ff067219 */ /* 0x000fe40000011607 */
[----:B------:R3:W4:Y:S03]  /*5500*/  F2I.U32.TRUNC.NTZ R20, R9 ;  /* 0x0000000900147305 */ /* 0x000726000020f000 */
[----:B------:R-:W1:Y:S01]  /*5510*/  LDC R25, c[0x0][0x648] ;  /* 0x00019200ff197b82 */ /* 0x000e620000000800 */
[-C--:B0-----:R-:W-:Y:S02]  /*5520*/  SHF.R.U64 R19, R15, R11.reuse, R6 ;  /* 0x0000000b0f137219 */ /* 0x081fe40000001206 */
[----:B------:R-:W-:-:S02]  /*5530*/  SHF.L.U32 R10, R10, R11, RZ ;  /* 0x0000000b0a0a7219 */ /* 0x000fc400000006ff */
[-C--:B------:R-:W-:Y:S01]  /*5540*/  SHF.R.U32.HI R7, RZ, R11.reuse, R6 ;  /* 0x0000000bff077219 */ /* 0x080fe20000011606 */
[----:B------:R-:W-:Y:S01]  /*5550*/  IMAD.MOV.U32 R6, RZ, RZ, R19 ;  /* 0x000000ffff067224 */ /* 0x000fe200078e0013 */
[----:B------:R-:W-:Y:S01]  /*5560*/  SHF.L.U32 R24, R8, R11, RZ ;  /* 0x0000000b08187219 */ /* 0x000fe200000006ff */
[----:B------:R-:W0:Y:S01]  /*5570*/  LDC R28, c[0x0][0x638] ;  /* 0x00018e00ff1c7b82 */ /* 0x000e220000000800 */
[----:B------:R-:W-:-:S07]  /*5580*/  LOP3.LUT R30, RZ, R10, RZ, 0x33, !PT ;  /* 0x0000000aff1e7212 */ /* 0x000fce00078e33ff */
[----:B------:R-:W0:Y:S01]  /*5590*/  LDC R29, c[0x0][0x610] ;  /* 0x00018400ff1d7b82 */ /* 0x000e220000000800 */
[----:B---34-:R-:W-:Y:S05]  /*55a0*/  @!P0 BRA `(.L_x_97) ;  /* 0x0000000000288947 */ /* 0x018fea0003800000 */
[----:B------:R-:W3:Y:S02]  /*55b0*/  LDC R6, c[0x0][0x64c] ;  /* 0x00019300ff067b82 */ /* 0x000ee40000000800 */
[----:B---3--:R-:W-:-:S05]  /*55c0*/  IADD3 R11, P0, R19, R6, RZ ;  /* 0x00000006130b7210 */ /* 0x008fca0007f1e0ff */
        /* <DEDUP_REMOVED lines=8> */
.L_x_97:
[----:B------:R-:W-:Y:S01]  /*5650*/  ISETP.NE.AND P0, PT, R2, 0x1, PT ;  /* 0x000000010200780c */ /* 0x000fe20003f05270 */
[----:B--2---:R-:W-:Y:S01]  /*5660*/  VIADD R9, R21, 0xffffffff ;  /* 0xffffffff15097836 */ /* 0x004fe20000000000 */
[----:B-1----:R-:W-:Y:S01]  /*5670*/  SHF.R.U64 R7, R6, R25, R7 ;  /* 0x0000001906077219 */ /* 0x002fe20000001207 */
[----:B------:R-:W-:Y:S01]  /*5680*/  IMAD.MOV R20, RZ, RZ, -R20 ;  /* 0x000000ffff147224 */ /* 0x000fe200078e0a14 */
[----:B------:R-:W-:Y:S02]  /*5690*/  LOP3.LUT R6, R15, R30, RZ, 0xc0, !PT ;  /* 0x0000001e0f067212 */ /* 0x000fe400078ec0ff */
[----:B------:R-:W-:Y:S01]  /*56a0*/  LOP3.LUT R12, R12, R9, RZ, 0xc0, !PT ;  /* 0x000000090c0c7212 */ /* 0x000fe200078ec0ff */
[----:B------:R-:W-:Y:S02]  /*56b0*/  IMAD.MOV R8, RZ, RZ, -R7 ;  /* 0x000000ffff087224 */ /* 0x000fe400078e0a07 */
[----:B------:R-:W-:Y:S02]  /*56c0*/  IMAD R6, R24, R7, R6 ;  /* 0x0000000718067224 */ /* 0x000fe400078e0206 */
[----:B------:R-:W-:-:S02]  /*56d0*/  IMAD.MOV.U32 R9, RZ, RZ, 0x1 ;  /* 0x00000001ff097424 */ /* 0x000fc400078e00ff */
[----:B------:R-:W-:Y:S02]  /*56e0*/  @P0 IMAD R23, R22, R20, R5 ;  /* 0x0000001416170224 */ /* 0x000fe400078e0205 */
[----:B0-----:R-:W-:Y:S02]  /*56f0*/  IMAD R5, R8, R28, R19 ;  /* 0x0000001c08057224 */ /* 0x001fe400078e0213 */
[----:B------:R-:W-:Y:S02]  /*5700*/  IMAD R19, R6, R29, R23 ;  /* 0x0000001d06137224 */ /* 0x000fe400078e0217 */
[----:B------:R-:W-:Y:S02]  /*5710*/  IMAD R6, R5, R21, R12 ;  /* 0x0000001505067224 */ /* 0x000fe400078e020c */
[----:B------:R-:W-:-:S03]  /*5720*/  IMAD.MOV.U32 R8, RZ, RZ, R14 ;  /* 0x000000ffff087224 */ /* 0x000fc600078e000e */
[----:B------:R-:W-:Y:S02]  /*5730*/  SEL R20, R6, R19, !P0 ;  /* 0x0000001306147207 */ /* 0x000fe40004000000 */
[----:B------:R-:W-:-:S07]  /*5740*/  SEL R19, R19, R6, !P0 ;  /* 0x0000000613137207 */ /* 0x000fce0004000000 */
.L_x_95:
[----:B------:R-:W-:-:S08]  /*5750*/  NOP ;  /* 0x0000000000007918 */ /* 0x000fd00000000000 */
[----:B------:R-:W0:-:S00]  /*5760*/  USETMAXREG.DEALLOC.CTAPOOL 0x28 ;  /* 0x00000028000079c8 */ /* 0x000e0000080e0500 */
[----:B0-----:R-:W-:-:S13]  /*5770*/  ISETP.NE.AND P0, PT, R0, RZ, PT ;  /* 0x000000ff0000720c */ /* 0x001fda0003f05270 */
[----:B------:R-:W-:Y:S05]  /*5780*/  @P0 EXIT ;  /* 0x000000000000094d */ /* 0x000fea0003800000 */
[----:B------:R-:W-:Y:S01]  /*5790*/  LOP3.LUT P0, RZ, R9, 0xff, RZ, 0xc0, !PT ;  /* 0x000000ff09ff7812 */ /* 0x000fe2000780c0ff */
[----:B------:R-:W-:Y:S02]  /*57a0*/  IMAD.MOV.U32 R0, RZ, RZ, 0x1 ;  /* 0x00000001ff007424 */ /* 0x000fe400078e00ff */
[----:B------:R-:W-:-:S10]  /*57b0*/  IMAD.MOV.U32 R12, RZ, RZ, RZ ;  /* 0x000000ffff0c7224 */ /* 0x000fd400078e00ff */
[----:B------:R-:W-:Y:S05]  /*57c0*/  @!P0 BRA `(.L_x_98) ;  /* 0x0000000c00a08947 */ /* 0x000fea0003800000 */
[----:B------:R-:W0:Y:S01]  /*57d0*/  LDC R0, c[0x0][0x28c] ;  /* 0x0000a300ff007b82 */ /* 0x000e220000000800 */
[----:B------:R-:W-:Y:S01]  /*57e0*/  LOP3.LUT P0, RZ, R3, 0x1f, RZ, 0xc0, !PT ;  /* 0x0000001f03ff7812 */ /* 0x000fe2000780c0ff */
[----:B------:R-:W-:Y:S01]  /*57f0*/  ULDC UR21, c[0x0][0x658] ;  /* 0x0001960000157ab9 */ /* 0x000fe20000000800 */
[----:B------:R-:W-:Y:S01]  /*5800*/  UMOV UR4, 0xffffffff ;  /* 0xffffffff00047882 */ /* 0x000fe20000000000 */
[----:B------:R-:W-:Y:S01]  /*5810*/  BSSY B0, `(.L_x_98) ;  /* 0x00000e3000007945 */ /* 0x000fe20003800000 */
[----:B------:R-:W-:Y:S01]  /*5820*/  USHF.L.U32 UR4, UR4, UR21, URZ ;  /* 0x0000001504047299 */ /* 0x000fe2000800063f */
[C---:B------:R-:W-:Y:S01]  /*5830*/  ISETP.NE.AND P2, PT, R4.reuse, RZ, PT ;  /* 0x000000ff0400720c */ /* 0x040fe20003f45270 */
[----:B------:R-:W-:Y:S01]  /*5840*/  IMAD.MOV.U32 R13, RZ, RZ, 0x1 ;  /* 0x00000001ff0d7424 */ /* 0x000fe200078e00ff */
[----:B------:R-:W-:Y:S01]  /*5850*/  ISETP.NE.OR P0, PT, R4, RZ, !P0 ;  /* 0x000000ff0400720c */ /* 0x000fe20004705670 */
[----:B------:R-:W-:Y:S01]  /*5860*/  IMAD.MOV.U32 R12, RZ, RZ, RZ ;  /* 0x000000ffff0c7224 */ /* 0x000fe200078e00ff */
[----:B------:R-:W-:Y:S01]  /*5870*/  LOP3.LUT R11, R18, 0x2, RZ, 0xfc, !PT ;  /* 0x00000002120b7812 */ /* 0x000fe200078efcff */
[----:B------:R-:W-:Y:S01]  /*5880*/  ULDC UR13, c[0x0][0x600] ;  /* 0x00018000000d7ab9 */ /* 0x000fe20000000800 */
[----:B------:R-:W-:Y:S01]  /*5890*/  UMOV UR5, 0x1 ;  /* 0x0000000100057882 */ /* 0x000fe20000000000 */
[----:B------:R-:W-:-:S02]  /*58a0*/  UIADD3 UR13, UR13, -0x1, URZ ;  /* 0xffffffff0d0d7890 */ /* 0x000fc4000fffe03f */
[----:B------:R-:W-:Y:S02]  /*58b0*/  USHF.L.U32 UR21, UR5, UR21, URZ ;  /* 0x0000001505157299 */ /* 0x000fe4000800063f */
[----:B------:R-:W-:Y:S01]  /*58c0*/  ULOP3.LUT UR29, URZ, UR4, URZ, 0x33, !UPT ;  /* 0x000000043f1d7292 */ /* 0x000fe2000f8e333f */
[----:B------:R-:W-:Y:S01]  /*58d0*/  ULDC.64 UR14, c[0x0][0x198] ;  /* 0x00006600000e7ab9 */ /* 0x000fe20000000a00 */
[----:B0-----:R-:W-:-:S05]  /*58e0*/  VIADD R0, R0, 0x7f ;  /* 0x0000007f00007836 */ /* 0x001fca0000000000 */
[----:B------:R-:W-:-:S04]  /*58f0*/  SHF.R.S32.HI R3, RZ, 0x1f, R0 ;  /* 0x0000001fff037819 */ /* 0x000fc80000011400 */
[----:B------:R-:W-:Y:S01]  /*5900*/  LEA.HI R3, R3, R0, RZ, 0x7 ;  /* 0x0000000003037211 */ /* 0x000fe200078f38ff */
[----:B------:R-:W-:-:S03]  /*5910*/  IMAD.MOV.U32 R0, RZ, RZ, 0x1 ;  /* 0x00000001ff007424 */ /* 0x000fc600078e00ff */
[----:B------:R-:W-:-:S05]  /*5920*/  SHF.R.S32.HI R3, RZ, 0x7, R3 ;  /* 0x00000007ff037819 */ /* 0x000fca0000011403 */
[----:B------:R-:W-:-:S07]  /*5930*/  VIADD R10, R3, 0x1 ;  /* 0x00000001030a7836 */ /* 0x000fce0000000000 */
.L_x_110:
[----:B------:R-:W-:-:S03]  /*5940*/  UMOV UR4, 0xffffffff ;  /* 0xffffffff00047882 */ /* 0x000fc60000000000 */
[----:B------:R-:W-:Y:S05]  /*5950*/  BRA.DIV UR4, `(.L_x_99) ;  /* 0x0000001204707947 */ /* 0x000fea000b800000 */
[----:B------:R-:W-:-:S13]  /*5960*/  ELECT P6, URZ, PT ;  /* 0x00000000003f782f */ /* 0x000fda00038c0000 */
.L_x_123:
[----:B------:R-:W0:Y:S01]  /*5970*/  LDC R4, c[0x0][0x28c] ;  /* 0x0000a300ff047b82 */ /* 0x000e220000000800 */
[----:B------:R-:W-:Y:S01]  /*5980*/  BSSY B1, `(.L_x_100) ;  /* 0x000005a000017945 */ /* 0x000fe20003800000 */
[----:B0-----:R-:W-:-:S13]  /*5990*/  ISETP.LT.OR P6, PT, R4, 0x1, !P6 ;  /* 0x000000010400780c */ /* 0x001fda00077c1670 */
[----:B------:R-:W-:Y:S05]  /*59a0*/  @P6 BRA `(.L_x_101) ;  /* 0x00000004005c6947 */ /* 0x000fea0003800000 */
[----:B------:R-:W-:Y:S02]  /*59b0*/  IMAD.SHL.U32 R19, R19, 0x80, RZ ;  /* 0x0000008013137824 */ /* 0x000fe400078e00ff */
[----:B------:R-:W-:Y:S02]  /*59c0*/  IMAD.SHL.U32 R20, R20, 0x40, RZ ;  /* 0x0000004014147824 */ /* 0x000fe400078e00ff */
[----:B------:R-:W-:Y:S02]  /*59d0*/  IMAD.MOV.U32 R21, RZ, RZ, RZ ;  /* 0x000000ffff157224 */ /* 0x000fe400078e00ff */
[----:B------:R-:W-:Y:S02]  /*59e0*/  IMAD.MOV.U32 R4, RZ, RZ, R10 ;  /* 0x000000ffff047224 */ /* 0x000fe400078e000a */
[----:B------:R-:W-:Y:S02]  /*59f0*/  IMAD.MOV.U32 R5, RZ, RZ, R0 ;  /* 0x000000ffff057224 */ /* 0x000fe400078e0000 */
[----:B------:R-:W-:-:S07]  /*5a00*/  IMAD.MOV.U32 R6, RZ, RZ, R12 ;  /* 0x000000ffff067224 */ /* 0x000fce00078e000c */
.L_x_105:
[----:B------:R-:W0:Y:S01]  /*5a10*/  S2R R14, SR_CgaCtaId ;  /* 0x00000000000e7919 */ /* 0x000e220000008800 */
[----:B------:R-:W-:Y:S01]  /*5a20*/  MOV R7, 0x400 ;  /* 0x0000040000077802 */ /* 0x000fe20000000f00 */
[----:B------:R-:W1:Y:S03]  /*5a30*/  @!P2 LDC R9, c[0x0][0x500] ;  /* 0x00014000ff09ab82 */ /* 0x000e660000000800 */
[----:B0-----:R-:W-:Y:S02]  /*5a40*/  LEA R15, R14, R7, 0x18 ;  /* 0x000000070e0f7211 */ /* 0x001fe400078ec0ff */
[----:B------:R-:W-:-:S03]  /*5a50*/  SHF.L.U32 R7, R5, 0x1f, RZ ;  /* 0x0000001f05077819 */ /* 0x000fc600000006ff */
[----:B------:R-:W-:-:S04]  /*5a60*/  IMAD R14, R6, 0x8, R15 ;  /* 0x00000008060e7824 */ /* 0x000fc800078e020f */
[----:B------:R-:W0:Y:S02]  /*5a70*/  SYNCS.PHASECHK.TRANS64.TRYWAIT P1, [R14+URZ+0x30], R7 ;  /* 0x000030070e0075a7 */ /* 0x000e24000802017f */
[----:B01----:R-:W-:Y:S05]  /*5a80*/  @!P1 BRA `(.L_x_102) ;  /* 0x0000001000449947 */ /* 0x003fea0003800000 */
.L_x_124:
[----:B0-----:R-:W-:Y:S01]  /*5a90*/  PRMT R7, R11, 0x9910, RZ ;  /* 0x000099100b077816 */ /* 0x001fe200000000ff */
[----:B------:R0:W-:Y:S03]  /*5aa0*/  @!P2 SYNCS.ARRIVE.TRANS64 RZ, [R14+URZ], R9 ;  /* 0x000000090effa9a7 */ /* 0x0001e6000800003f */
[----:B------:R-:W-:-:S13]  /*5ab0*/  ISETP.NE.AND P1, PT, R7, 0x2, PT ;  /* 0x000000020700780c */ /* 0x000fda0003f25270 */
[----:B0-----:R-:W-:Y:S05]  /*5ac0*/  @P1 BRA `(.L_x_103) ;  /* 0x0000000000041947 */ /* 0x001fea0003800000 */
[----:B------:R-:W-:Y:S01]  /*5ad0*/  BPT.TRAP 0x1 ;  /* 0x000000040000795c */ /* 0x000fe20000300000 */
.L_x_103:
[----:B------:R-:W-:Y:S05]  /*5ae0*/  @P0 BRA `(.L_x_104) ;  /* 0x0000000000040947 */ /* 0x000fea0003800000 */
[----:B------:R-:W-:Y:S01]  /*5af0*/  BPT.TRAP 0x1 ;  /* 0x000000040000795c */ /* 0x000fe20000300000 */
.L_x_104:
[----:B------:R-:W-:Y:S01]  /*5b00*/  R2UR UR56, R15 ;  /* 0x000000000f3872ca */ /* 0x000fe200000e0000 */
[C---:B------:R-:W-:Y:S01]  /*5b10*/  IMAD R15, R6.reuse, 0x10000, R15 ;  /* 0x00010000060f7824 */ /* 0x040fe200078e020f */
[----:B------:R-:W-:Y:S01]  /*5b20*/  R2UR UR10, R21 ;  /* 0x00000000150a72ca */ /* 0x000fe200000e0000 */
[----:B------:R-:W-:Y:S01]  /*5b30*/  UIADD3 UR22, UP0, UR14, 0xf0, URZ ;  /* 0x000000f00e167890 */ /* 0x000fe2000ff1e03f */
[----:B------:R-:W-:Y:S01]  /*5b40*/  R2UR UR16, R6 ;  /* 0x00000000061072ca */ /* 0x000fe200000e0000 */
[----:B------:R-:W-:Y:S01]  /*5b50*/  VIADD R4, R4, 0xffffffff ;  /* 0xffffffff04047836 */ /* 0x000fe20000000000 */
[----:B------:R-:W-:Y:S01]  /*5b60*/  R2UR UR32, R15 ;  /* 0x000000000f2072ca */ /* 0x000fe200000e0000 */
[----:B------:R-:W-:Y:S01]  /*5b70*/  UIADD3.X UR23, URZ, UR15, URZ, UP0, !UPT ;  /* 0x0000000f3f177290 */ /* 0x000fe200087fe43f */
[----:B------:R-:W-:Y:S01]  /*5b80*/  R2UR UR9, R14 ;  /* 0x000000000e0972ca */ /* 0x000fe200000e0000 */
[----:B------:R-:W-:Y:S01]  /*5b90*/  UIADD3 UR6, UP1, UR14, 0x1f0, URZ ;  /* 0x000001f00e067890 */ /* 0x000fe2000ff3e03f */
[----:B------:R-:W-:Y:S01]  /*5ba0*/  R2UR UR11, R19 ;  /* 0x00000000130b72ca */ /* 0x000fe200000e0000 */
[----:B------:R-:W-:Y:S01]  /*5bb0*/  UMOV UR4, 0x0 ;  /* 0x0000000000047882 */ /* 0x000fe20000000000 */
[----:B------:R-:W-:Y:S01]  /*5bc0*/  R2UR UR12, R8 ;  /* 0x00000000080c72ca */ /* 0x000fe200000e0000 */
[----:B------:R-:W-:Y:S01]  /*5bd0*/  UIADD3 UR56, UR56, 0x60180, URZ ;  /* 0x0006018038387890 */ /* 0x000fe2000fffe03f */
[----:B------:R-:W-:Y:S01]  /*5be0*/  R2UR UR59, R20 ;  /* 0x00000000143b72ca */ /* 0x000fe200000e0000 */
[----:B------:R-:W-:Y:S01]  /*5bf0*/  UIADD3 UR50, UR10, 0x20, URZ ;  /* 0x000000200a327890 */ /* 0x000fe2000fffe03f */
[----:B------:R-:W-:Y:S01]  /*5c00*/  ISETP.GT.AND P3, PT, R4, 0x1, PT ;  /* 0x000000010400780c */ /* 0x000fe20003f64270 */
[----:B------:R-:W-:Y:S01]  /*5c10*/  ULEA UR56, UR16, UR56, 0xf ;  /* 0x0000003810387291 */ /* 0x000fe2000f8e783f */
[----:B------:R-:W-:Y:S01]  /*5c20*/  VIADD R6, R6, 0x1 ;  /* 0x0000000106067836 */ /* 0x000fe20000000000 */
[----:B------:R-:W-:Y:S01]  /*5c30*/  UIADD3 UR8, UR32, 0x180, URZ ;  /* 0x0000018020087890 */ /* 0x000fe2000fffe03f */
[----:B------:R-:W-:Y:S01]  /*5c40*/  VIADD R21, R21, 0x80 ;  /* 0x0000008015157836 */ /* 0x000fe20000000000 */
[----:B------:R-:W-:-:S02]  /*5c50*/  UIADD3 UR48, UR32, 0x4180, URZ ;  /* 0x0000418020307890 */ /* 0x000fc4000fffe03f */
[----:B------:R-:W-:Y:S01]  /*5c60*/  UIADD3 UR42, UR10, 0x40, URZ ;  /* 0x000000400a2a7890 */ /* 0x000fe2000fffe03f */
[C---:B------:R-:W-:Y:S01]  /*5c70*/  ISETP.NE.AND P1, PT, R6.reuse, 0x6, PT ;  /* 0x000000060600780c */ /* 0x040fe20003f25270 */
[----:B------:R-:W-:Y:S02]  /*5c80*/  UIADD3 UR40, UR32, 0x8180, URZ ;  /* 0x0000818020287890 */ /* 0x000fe4000fffe03f */
[----:B------:R-:W-:Y:S01]  /*5c90*/  UIADD3 UR34, UR10, 0x60, URZ ;  /* 0x000000600a227890 */ /* 0x000fe2000fffe03f */
[----:B------:R-:W-:Y:S01]  /*5ca0*/  SEL R14, RZ, 0x1, P1 ;  /* 0x00000001ff0e7807 */ /* 0x000fe20000800000 */
[----:B------:R-:W-:Y:S01]  /*5cb0*/  UIADD3 UR32, UR32, 0xc180, URZ ;  /* 0x0000c18020207890 */ /* 0x000fe2000fffe03f */
[----:B------:R-:W-:Y:S01]  /*5cc0*/  SEL R6, R6, RZ, P1 ;  /* 0x000000ff06067207 */ /* 0x000fe20000800000 */
[----:B------:R-:W-:Y:S01]  /*5cd0*/  UMOV UR5, 0x10000000 ;  /* 0x1000000000057882 */ /* 0x000fe20000000000 */
[----:B------:R-:W-:Y:S01]  /*5ce0*/  UIADD3.X UR7, URZ, UR15, URZ, UP1, !UPT ;  /* 0x0000000f3f077290 */ /* 0x000fe20008ffe43f */
[----:B------:R0:W-:Y:S01]  /*5cf0*/  UTMALDG.3D [UR8], [UR22], desc[UR4] ;  /* 0x00000408160075b4 */ /* 0x0001e20008011000 */
[----:B------:R-:W-:Y:S01]  /*5d00*/  UIADD3 UR24, UR56, 0x2000, URZ ;  /* 0x0000200038187890 */ /* 0x000fe2000fffe03f */
[----:B------:R-:W-:Y:S01]  /*5d10*/  LOP3.LUT R5, R5, R14, RZ, 0x3c, !PT ;  /* 0x0000000e05057212 */ /* 0x000fe200078e3cff */
[----:B------:R-:W-:Y:S01]  /*5d20*/  UIADD3 UR16, UR56, 0x4000, URZ ;  /* 0x0000400038107890 */ /* 0x000fe2000fffe03f */
[----:B------:R-:W-:Y:S01]  /*5d30*/  UMOV UR49, UR9 ;  /* 0x0000000900317c82 */ /* 0x000fe20008000000 */
        /* <DEDUP_REMOVED lines=8> */
[----:B------:R1:W-:Y:S01]  /*5dc0*/  UTMALDG.3D [UR48], [UR22], desc[UR4] ;  /* 0x00000430160075b4 */ /* 0x0003e20008011000 */
        /* <DEDUP_REMOVED lines=9> */
[----:B0-----:R-:W-:Y:S01]  /*5e60*/  UIADD3 UR8, UR56, 0x6000, URZ ;  /* 0x0000600038087890 */ /* 0x001fe2000fffe03f */
[----:B------:R-:W-:Y:S01]  /*5e70*/  UMOV UR19, UR59 ;  /* 0x0000003b00137c82 */ /* 0x000fe20008000000 */
[----:B------:R-:W-:Y:S01]  /*5e80*/  UMOV UR20, UR12 ;  /* 0x0000000c00147c82 */ /* 0x000fe20008000000 */
[----:B------:R-:W-:Y:S01]  /*5e90*/  UMOV UR18, UR42 ;  /* 0x0000002a00127c82 */ /* 0x000fe20008000000 */
[----:B------:R-:W-:Y:S01]  /*5ea0*/  UMOV UR11, UR59 ;  /* 0x0000003b000b7c82 */ /* 0x000fe20008000000 */
[----:B------:R1:W-:Y:S01]  /*5eb0*/  UTMALDG.3D [UR32], [UR22], desc[UR4] ;  /* 0x00000420160075b4 */ /* 0x0003e20008011000 */
[----:B------:R-:W-:Y:S01]  /*5ec0*/  UMOV UR10, UR34 ;  /* 0x00000022000a7c82 */ /* 0x000fe20008000000 */
[----:B------:R1:W-:Y:S01]  /*5ed0*/  UTMALDG.3D [UR56], [UR6], desc[UR4] ;  /* 0x00000438060075b4 */ /* 0x0003e20008011000 */
[----:B------:R1:W-:Y:S01]  /*5ee0*/  UTMALDG.3D [UR24], [UR6], desc[UR4] ;  /* 0x00000418060075b4 */ /* 0x0003e20008011000 */
[----:B------:R1:W-:Y:S01]  /*5ef0*/  UTMALDG.3D [UR16], [UR6], desc[UR4] ;  /* 0x00000410060075b4 */ /* 0x0003e20008011000 */
[----:B------:R1:W-:Y:S02]  /*5f00*/  UTMALDG.3D [UR8], [UR6], desc[UR4] ;  /* 0x00000408060075b4 */ /* 0x0003e40008011000 */
[----:B-1----:R-:W-:Y:S05]  /*5f10*/  @P3 BRA `(.L_x_105) ;  /* 0xfffffff800bc3947 */ /* 0x002fea000383ffff */
.L_x_101:
[----:B------:R-:W-:Y:S05]  /*5f20*/  BSYNC B1 ;  /* 0x0000000000017941 */ /* 0x000fea0003800000 */
.L_x_100:
[----:B------:R-:W-:Y:S01]  /*5f30*/  LOP3.LUT P3, RZ, R13, 0xff, RZ, 0xc0, !PT ;  /* 0x000000ff0dff7812 */ /* 0x000fe2000786c0ff */
[----:B------:R-:W-:Y:S01]  /*5f40*/  IMAD.IADD R12, R3, 0x1, R12 ;  /* 0x00000001030c7824 */ /* 0x000fe200078e020c */
[----:B------:R-:W-:Y:S01]  /*5f50*/  IADD3 R16, P4, R16, UR38, RZ ;  /* 0x0000002610107c10 */ /* 0x000fe2000ff9e0ff */
[----:B------:R-:W-:Y:S01]  /*5f60*/  ULDC.64 UR4, c[0x0][0x650] ;  /* 0x0001940000047ab9 */ /* 0x000fe20000000a00 */
[----:B------:R-:W-:Y:S01]  /*5f70*/  BSSY B1, `(.L_x_106) ;  /* 0x000006a000017945 */ /* 0x000fe20003800000 */
[----:B------:R-:W-:Y:S01]  /*5f80*/  IMAD.MOV.U32 R19, RZ, RZ, -0x1 ;  /* 0xffffffffff137424 */ /* 0x000fe200078e00ff */
[----:B------:R-:W-:Y:S01]  /*5f90*/  ISETP.GT.U32.AND P1, PT, R12, 0x5, PT ;  /* 0x000000050c00780c */ /* 0x000fe20003f24070 */
[----:B------:R-:W-:Y:S01]  /*5fa0*/  IMAD.MOV.U32 R20, RZ, RZ, -0x1 ;  /* 0xffffffffff147424 */ /* 0x000fe200078e00ff */
[----:B------:R-:W-:Y:S01]  /*5fb0*/  IADD3.X R17, R17, UR37, RZ, P4, !PT ;  /* 0x0000002511117c10 */ /* 0x000fe2000a7fe4ff */
[----:B------:R-:W-:Y:S01]  /*5fc0*/  IMAD.MOV.U32 R8, RZ, RZ, -0x1 ;  /* 0xffffffffff087424 */ /* 0x000fe200078e00ff */
[----:B------:R-:W-:-:S02]  /*5fd0*/  ISETP.LT.U32.AND P1, PT, R3, 0x6, P1 ;  /* 0x000000060300780c */ /* 0x000fc40000f21070 */
[----:B------:R-:W-:Y:S01]  /*5fe0*/  PRMT R13, RZ, 0x7610, R13 ;  /* 0x00007610ff0d7816 */ /* 0x000fe2000000000d */
[----:B------:R-:W0:Y:S01]  /*5ff0*/  @P3 S2R R5, SR_CgaCtaId ;  /* 0x0000000000053919 */ /* 0x000e220000008800 */
[----:B------:R-:W-:-:S04]  /*6000*/  @P3 MOV R4, 0x400 ;  /* 0x0000040000043802 */ /* 0x000fc80000000f00 */
[----:B0-----:R-:W-:Y:S01]  /*6010*/  @P3 LEA R6, R5, R4, 0x18 ;  /* 0x0000000405063211 */ /* 0x001fe200078ec0ff */
[----:B------:R-:W-:-:S03]  /*6020*/  IMAD.WIDE.U32 R4, R12, -0x55555555, RZ ;  /* 0xaaaaaaab0c047825 */ /* 0x000fc600078e00ff */
[----:B------:R0:W-:Y:S01]  /*6030*/  @P3 SYNCS.ARRIVE.TRANS64.A1T0 RZ, [R6+URZ+0x78], RZ ;  /* 0x000078ff06ff39a7 */ /* 0x0001e2000810003f */
[----:B------:R-:W-:Y:S02]  /*6040*/  ISETP.GE.U32.AND P3, PT, R3, 0x6, PT ;  /* 0x000000060300780c */ /* 0x000fe40003f66070 */
[----:B------:R-:W-:Y:S02]  /*6050*/  SHF.R.U32.HI R7, RZ, 0x2, R5 ;  /* 0x00000002ff077819 */ /* 0x000fe40000011605 */
[----:B------:R-:W-:Y:S02]  /*6060*/  SEL R5, RZ, 0x1, !P1 ;  /* 0x00000001ff057807 */ /* 0x000fe40004800000 */
[----:B------:R-:W-:Y:S01]  /*6070*/  ISETP.GE.U32.AND P1, PT, R16, UR4, PT ;  /* 0x0000000410007c0c */ /* 0x000fe2000bf26070 */
[----:B------:R-:W-:Y:S01]  /*6080*/  IMAD R12, R7, -0x6, R12 ;  /* 0xfffffffa070c7824 */ /* 0x000fe200078e020c */
[----:B------:R-:W-:Y:S02]  /*6090*/  LOP3.LUT R0, R0, R5, RZ, 0x3c, !PT ;  /* 0x0000000500007212 */ /* 0x000fe400078e3cff */
[----:B------:R-:W-:-:S02]  /*60a0*/  ISETP.GE.U32.AND.EX P1, PT, R17, UR5, PT, P1 ;  /* 0x0000000511007c0c */ /* 0x000fc4000bf26110 */
[----:B------:R-:W-:Y:S02]  /*60b0*/  PRMT R4, RZ, 0x7610, R4 ;  /* 0x00007610ff047816 */ /* 0x000fe40000000004 */
[----:B------:R-:W-:-:S09]  /*60c0*/  @P3 LOP3.LUT R0, R0, 0x1, R7, 0x78, !PT ;  /* 0x0000000100003812 */ /* 0x000fd200078e7807 */
[----:B0-----:R-:W-:Y:S05]  /*60d0*/  @P1 BRA `(.L_x_107) ;  /* 0x00000004004c1947 */ /* 0x001fea0003800000 */
[----:B------:R-:W-:Y:S01]  /*60e0*/  ULDC.64 UR4, c[0x0][0x628] ;  /* 0x00018a0000047ab9 */ /* 0x000fe20000000a00 */
[----:B------:R-:W0:Y:S01]  /*60f0*/  S2R R15, SR_CTAID.X ;  /* 0x00000000000f7919 */ /* 0x000e220000002500 */
[----:B------:R-:W-:Y:S01]  /*6100*/  ISETP.NE.U32.AND P1, PT, RZ, UR4, PT ;  /* 0x00000004ff007c0c */ /* 0x000fe2000bf25070 */
[----:B------:R-:W-:Y:S01]  /*6110*/  ULDC UR7, c[0x0][0x630] ;  /* 0x00018c0000077ab9 */ /* 0x000fe20000000800 */
[----:B------:R-:W-:Y:S01]  /*6120*/  IMAD.MOV.U32 R4, RZ, RZ, R16 ;  /* 0x000000ffff047224 */ /* 0x000fe200078e0010 */
[----:B------:R-:W1:Y:S01]  /*6130*/  S2R R14, SR_CTAID.Y ;  /* 0x00000000000e7919 */ /* 0x000e620000002600 */
[----:B------:R-:W-:Y:S01]  /*6140*/  ISETP.NE.AND.EX P1, PT, RZ, UR5, PT, P1 ;  /* 0x00000005ff007c0c */ /* 0x000fe2000bf25310 */
[----:B------:R-:W-:-:S12]  /*6150*/  IMAD.MOV.U32 R5, RZ, RZ, R17 ;  /* 0x000000ffff057224 */ /* 0x000fd800078e0011 */
[----:B------:R-:W-:Y:S05]  /*6160*/  @!P1 BRA `(.L_x_108) ;  /* 0x0000000000289947 */ /* 0x000fea0003800000 */
[----:B------:R-:W-:Y:S02]  /*6170*/  ULDC UR6, c[0x0][0x634] ;  /* 0x00018d0000067ab9 */ /* 0x000fe40000000800 */
[----:B------:R-:W-:-:S05]  /*6180*/  IADD3 R9, P1, R16, UR6, RZ ;  /* 0x0000000610097c10 */ /* 0x000fca000ff3e0ff */
[----:B------:R-:W-:-:S04]  /*6190*/  IMAD.X R19, RZ, RZ, R17, P1 ;  /* 0x000000ffff137224 */ /* 0x000fc800008e0611 */
[----:B------:R-:W-:-:S04]  /*61a0*/  IMAD.WIDE.U32 R6, R19, UR4, RZ ;  /* 0x0000000413067c25 */ /* 0x000fc8000f8e00ff */
[----:B------:R-:W-:-:S04]  /*61b0*/  IMAD.WIDE.U32 R6, P1, R9, UR5, R6 ;  /* 0x0000000509067c25 */ /* 0x000fc8000f820006 */
[----:B------:R-:W-:-:S04]  /*61c0*/  IMAD.WIDE.U32 R8, R9, UR4, RZ ;  /* 0x0000000409087c25 */ /* 0x000fc8000f8e00ff */
[----:B------:R-:W-:Y:S01]  /*61d0*/  IMAD.X R5, RZ, RZ, RZ, P1 ;  /* 0x000000ffff057224 */ /* 0x000fe200008e06ff */
[----:B------:R-:W-:Y:S01]  /*61e0*/  IADD3 RZ, P1, R9, R6, RZ ;  /* 0x0000000609ff7210 */ /* 0x000fe20007f3e0ff */
[----:B------:R-:W-:-:S04]  /*61f0*/  IMAD.MOV.U32 R4, RZ, RZ, R7 ;  /* 0x000000ffff047224 */ /* 0x000fc800078e0007 */
[----:B------:R-:W-:-:S08]  /*6200*/  IMAD.WIDE.U32.X R4, R19, UR5, R4, P1 ;  /* 0x0000000513047c25 */ /* 0x000fd000088e0404 */
.L_x_108:
[--C-:B------:R-:W-:Y:S01]  /*6210*/  SHF.R.U64 R8, R4, UR7, R5.reuse ;  /* 0x0000000704087c19 */ /* 0x100fe20008001205 */
[----:B------:R-:W-:Y:S01]  /*6220*/  ULDC.64 UR4, c[0x0][0x620] ;  /* 0x0001880000047ab9 */ /* 0x000fe20000000a00 */
[----:B------:R-:W-:Y:S01]  /*6230*/  SHF.R.U32.HI R4, RZ, UR7, R5 ;  /* 0x00000007ff047c19 */ /* 0x000fe20008011605 */
[----:B------:R-:W2:Y:S01]  /*6240*/  LDC R24, c[0x0][0x144] ;  /* 0x00005100ff187b82 */ /* 0x000ea20000000800 */
[----:B------:R-:W-:Y:S01]  /*6250*/  IADD3 R7, P1, RZ, -R8, RZ ;  /* 0x80000008ff077210 */ /* 0x000fe20007f3e0ff */
[----:B------:R-:W-:Y:S01]  /*6260*/  ULDC.64 UR8, c[0x0][0x640] ;  /* 0x0001900000087ab9 */ /* 0x000fe20000000a00 */
[----:B0-----:R-:W-:Y:S01]  /*6270*/  I2FP.F32.U32 R9, R15 ;  /* 0x0000000f00097245 */ /* 0x001fe20000201000 */
[----:B------:R-:W-:Y:S02]  /*6280*/  ULDC UR6, c[0x0][0x608] ;  /* 0x0001820000067ab9 */ /* 0x000fe40000000800 */
[----:B------:R-:W-:Y:S01]  /*6290*/  IMAD.X R4, RZ, RZ, ~R4, P1 ;  /* 0x000000ffff047224 */ /* 0x000fe200008e0e04 */
[----:B------:R-:W-:Y:S01]  /*62a0*/  ISETP.NE.U32.AND P1, PT, RZ, UR8, PT ;  /* 0x00000008ff007c0c */ /* 0x000fe2000bf25070 */
[----:B------:R-:W0:Y:S02]  /*62b0*/  LDC R21, c[0x0][0x148] ;  /* 0x00005200ff157b82 */ /* 0x000e240000000800 */
[----:B------:R-:W-:Y:S01]  /*62c0*/  IMAD R6, R4, UR4, RZ ;  /* 0x0000000404067c24 */ /* 0x000fe2000f8e02ff */
[----:B------:R-:W-:Y:S01]  /*62d0*/  ISETP.NE.AND.EX P1, PT, RZ, UR9, PT, P1 ;  /* 0x00000009ff007c0c */ /* 0x000fe2000bf25310 */
[----:B------:R-:W-:Y:S01]  /*62e0*/  IMAD.WIDE.U32 R4, R7, UR4, R16 ;  /* 0x0000000407047c25 */ /* 0x000fe2000f8e0010 */
[----:B------:R-:W-:-:S03]  /*62f0*/  ULDC UR4, c[0x0][0x150] ;  /* 0x0000540000047ab9 */ /* 0x000fc60000000800 */
[----:B------:R-:W-:Y:S02]  /*6300*/  IMAD R7, R7, UR5, R6 ;  /* 0x0000000507077c24 */ /* 0x000fe4000f8e0206 */
[----:B------:R-:W-:Y:S01]  /*6310*/  FMUL R6, R9, UR4 ;  /* 0x0000000409067c20 */ /* 0x000fe20008400000 */
[----:B------:R-:W-:Y:S01]  /*6320*/  ULDC UR4, c[0x0][0x618] ;  /* 0x0001860000047ab9 */ /* 0x000fe20000000800 */
[----:B------:R-:W-:Y:S01]  /*6330*/  ULDC UR5, c[0x0][0x154] ;  /* 0x0000550000057ab9 */ /* 0x000fe20000000800 */
[----:B------:R-:W-:-:S03]  /*6340*/  IMAD.IADD R5, R5, 0x1, R7 ;  /* 0x0000000105057824 */ /* 0x000fc600078e0207 */
[----:B------:R-:W3:Y:S02]  /*6350*/  F2I.U32.TRUNC.NTZ R6, R6 ;  /* 0x0000000600067305 */ /* 0x000ee4000020f000 */
[----:B------:R-:W-:Y:S02]  /*6360*/  SHF.R.U64 R9, R4, UR4, R5 ;  /* 0x0000000404097c19 */ /* 0x000fe40008001205 */
[----:B-1----:R-:W-:-:S05]  /*6370*/  I2FP.F32.U32 R4, R14 ;  /* 0x0000000e00047245 */ /* 0x002fca0000201000 */
[----:B------:R-:W-:Y:S01]  /*6380*/  FMUL R22, R4, UR5 ;  /* 0x0000000504167c20 */ /* 0x000fe20008400000 */
[----:B------:R-:W-:Y:S01]  /*6390*/  SHF.R.U32.HI R4, RZ, UR4, R5 ;  /* 0x00000004ff047c19 */ /* 0x000fe20008011605 */
[----:B------:R-:W-:-:S03]  /*63a0*/  ULDC UR4, c[0x0][0x658] ;  /* 0x0001960000047ab9 */ /* 0x000fc60000000800 */
[--C-:B------:R-:W-:Y:S01]  /*63b0*/  SHF.R.U64 R20, R9, UR6, R4.reuse ;  /* 0x0000000609147c19 */ /* 0x100fe20008001204 */
[----:B------:R-:W1:Y:S01]  /*63c0*/  F2I.U32.TRUNC.NTZ R22, R22 ;  /* 0x0000001600167305 */ /* 0x000e62000020f000 */
[----:B------:R-:W-:Y:S01]  /*63d0*/  SHF.R.U32.HI R5, RZ, UR6, R4 ;  /* 0x00000006ff057c19 */ /* 0x000fe20008011604 */
[----:B---3--:R-:W-:-:S03]  /*63e0*/  IMAD.MOV R6, RZ, RZ, -R6 ;  /* 0x000000ffff067224 */ /* 0x008fc600078e0a06 */
[----:B------:R-:W-:Y:S01]  /*63f0*/  SHF.R.U64 R19, R20, UR4, R5 ;  /* 0x0000000414137c19 */ /* 0x000fe20008001205 */
[----:B--2---:R-:W-:Y:S01]  /*6400*/  IMAD R15, R24, R6, R15 ;  /* 0x00000006180f7224 */ /* 0x004fe200078e020f */
[----:B------:R-:W-:-:S03]  /*6410*/  SHF.R.U32.HI R23, RZ, UR4, R5 ;  /* 0x00000004ff177c19 */ /* 0x000fc60008011605 */
[----:B------:R-:W-:Y:S02]  /*6420*/  IMAD.MOV.U32 R4, RZ, RZ, R19 ;  /* 0x000000ffff047224 */ /* 0x000fe400078e0013 */
[----:B------:R-:W-:Y:S01]  /*6430*/  IMAD.MOV.U32 R5, RZ, RZ, R23 ;  /* 0x000000ffff057224 */ /* 0x000fe200078e0017 */
[----:B-1----:R-:W-:Y:S06]  /*6440*/  @!P1 BRA `(.L_x_109) ;  /* 0x0000000000289947 */ /* 0x002fec0003800000 */
[----:B------:R-:W-:Y:S02]  /*6450*/  ULDC UR4, c[0x0][0x64c] ;  /* 0x0001930000047ab9 */ /* 0x000fe40000000800 */
[----:B------:R-:W-:-:S05]  /*6460*/  IADD3 R5, P1, R19, UR4, RZ ;  /* 0x0000000413057c10 */ /* 0x000fca000ff3e0ff */
[----:B------:R-:W-:-:S04]  /*6470*/  IMAD.X R23, RZ, RZ, R23, P1 ;  /* 0x000000ffff177224 */ /* 0x000fc800008e0617 */
[----:B------:R-:W-:-:S04]  /*6480*/  IMAD.WIDE.U32 R6, R23, UR8, RZ ;  /* 0x0000000817067c25 */ /* 0x000fc8000f8e00ff */
[----:B------:R-:W-:-:S04]  /*6490*/  IMAD.WIDE.U32 R6, P1, R5, UR9, R6 ;  /* 0x0000000905067c25 */ /* 0x000fc8000f820006 */
[----:B------:R-:W-:-:S04]  /*64a0*/  IMAD.WIDE.U32 R4, R5, UR8, RZ ;  /* 0x0000000805047c25 */ /* 0x000fc8000f8e00ff */
[----:B------:R-:W-:Y:S01]  /*64b0*/  IMAD.MOV.U32 R4, RZ, RZ, R7 ;  /* 0x000000ffff047224 */ /* 0x000fe200078e0007 */
[----:B------:R-:W-:Y:S01]  /*64c0*/  IADD3 RZ, P3, R5, R6, RZ ;  /* 0x0000000605ff7210 */ /* 0x000fe20007f7e0ff */
[----:B------:R-:W-:-:S04]  /*64d0*/  IMAD.X R5, RZ, RZ, RZ, P1 ;  /* 0x000000ffff057224 */ /* 0x000fc800008e06ff */
[----:B------:R-:W-:-:S08]  /*64e0*/  IMAD.WIDE.U32.X R4, R23, UR9, R4, P3 ;  /* 0x0000000917047c25 */ /* 0x000fd000098e0404 */
.L_x_109:
[----:B------:R-:W-:Y:S01]  /*64f0*/  ISETP.NE.AND P1, PT, R2, 0x1, PT ;  /* 0x000000010200780c */ /* 0x000fe20003f25270 */
[----:B------:R-:W-:Y:S01]  /*6500*/  ULDC UR4, c[0x0][0x648] ;  /* 0x0001920000047ab9 */ /* 0x000fe20000000800 */
[----:B------:R-:W-:Y:S01]  /*6510*/  LOP3.LUT R20, R20, UR29, RZ, 0xc0, !PT ;  /* 0x0000001d14147c12 */ /* 0x000fe2000f8ec0ff */
[----:B------:R-:W-:Y:S01]  /*6520*/  IMAD.MOV R22, RZ, RZ, -R22 ;  /* 0x000000ffff167224 */ /* 0x000fe200078e0a16 */
[----:B------:R-:W-:Y:S01]  /*6530*/  SHF.R.U64 R5, R4, UR4, R5 ;  /* 0x0000000404057c19 */ /* 0x000fe20008001205 */
[----:B------:R-:W-:Y:S01]  /*6540*/  ULDC UR4, c[0x0][0x638] ;  /* 0x00018e0000047ab9 */ /* 0x000fe20000000800 */
[----:B------:R-:W-:Y:S01]  /*6550*/  LOP3.LUT R6, R9, UR13, RZ, 0xc0, !PT ;  /* 0x0000000d09067c12 */ /* 0x000fe2000f8ec0ff */
[----:B------:R-:W-:Y:S02]  /*6560*/  ULDC UR5, c[0x0][0x610] ;  /* 0x0001840000057ab9 */ /* 0x000fe40000000800 */
[----:B------:R-:W-:Y:S02]  /*6570*/  IMAD.MOV R4, RZ, RZ, -R5 ;  /* 0x000000ffff047224 */ /* 0x000fe400078e0a05 */
[----:B------:R-:W-:-:S02]  /*6580*/  IMAD R20, R5, UR21, R20 ;  /* 0x0000001505147c24 */ /* 0x000fc4000f8e0214 */
[----:B0-----:R-:W-:Y:S02]  /*6590*/  @P1 IMAD R15, R21, R22, R14 ;  /* 0x00000016150f1224 */ /* 0x001fe400078e020e */
[----:B------:R-:W-:Y:S01]  /*65a0*/  IMAD R19, R4, UR4, R19 ;  /* 0x0000000404137c24 */ /* 0x000fe2000f8e0213 */
[----:B------:R-:W-:Y:S01]  /*65b0*/  ULDC UR4, c[0x0][0x600] ;  /* 0x0001800000047ab9 */ /* 0x000fe20000000800 */
[----:B------:R-:W-:Y:S02]  /*65c0*/  IMAD R15, R20, UR5, R15 ;  /* 0x00000005140f7c24 */ /* 0x000fe4000f8e020f */
[----:B------:R-:W-:Y:S02]  /*65d0*/  IMAD R6, R19, UR4, R6 ;  /* 0x0000000413067c24 */ /* 0x000fe4000f8e0206 */
[----:B------:R-:W-:-:S03]  /*65e0*/  IMAD.MOV.U32 R4, RZ, RZ, 0x1 ;  /* 0x00000001ff047424 */ /* 0x000fc600078e00ff */
[----:B------:R-:W-:Y:S02]  /*65f0*/  SEL R20, R6, R15, !P1 ;  /* 0x0000000f06147207 */ /* 0x000fe40004800000 */
[----:B------:R-:W-:-:S07]  /*6600*/  SEL R19, R15, R6, !P1 ;  /* 0x000000060f137207 */ /* 0x000fce0004800000 */
.L_x_107:
[----:B------:R-:W-:Y:S05]  /*6610*/  BSYNC B1 ;  /* 0x0000000000017941 */ /* 0x000fea0003800000 */
.L_x_106:
[----:B------:R-:W-:-:S13]  /*6620*/  LOP3.LUT P1, RZ, R4, 0xff, RZ, 0xc0, !PT ;  /* 0x000000ff04ff7812 */ /* 0x000fda000782c0ff */
[----:B------:R-:W-:Y:S05]  /*6630*/  @P1 BRA `(.L_x_110) ;  /* 0xfffffff000c01947 */ /* 0x000fea000383ffff */
[----:B------:R-:W-:Y:S05]  /*6640*/  BSYNC B0 ;  /* 0x0000000000007941 */ /* 0x000fea0003800000 */
.L_x_98:
[----:B------:R-:W-:-:S03]  /*6650*/  UMOV UR4, 0xffffffff ;  /* 0xffffffff00047882 */ /* 0x000fc60000000000 */
[----:B------:R-:W-:Y:S05]  /*6660*/  BRA.DIV UR4, `(.L_x_111) ;  /* 0x0000000604607947 */ /* 0x000fea000b800000 */
[----:B------:R-:W-:-:S13]  /*6670*/  ELECT P6, URZ, PT ;  /* 0x00000000003f782f */ /* 0x000fda00038c0000 */
.L_x_127:
[----:B------:R-:W-:Y:S04]  /*6680*/  BSSY B0, `(.L_x_112) ;  /* 0x000003d000007945 */ /* 0x000fe80003800000 */
[----:B------:R-:W-:Y:S05]  /*6690*/  @!P6 BRA `(.L_x_113) ;  /* 0x0000000000ece947 */ /* 0x000fea0003800000 */
[----:B------:R-:W-:-:S04]  /*66a0*/  LOP3.LUT R18, R18, 0x2, RZ, 0xfc, !PT ;  /* 0x0000000212127812 */ /* 0x000fc800078efcff */
[----:B------:R-:W-:-:S13]  /*66b0*/  ISETP.NE.AND P0, PT, R18, 0x3, PT ;  /* 0x000000031200780c */ /* 0x000fda0003f05270 */
[----:B------:R-:W-:Y:S05]  /*66c0*/  @!P0 BRA `(.L_x_114) ;  /* 0x0000000000048947 */ /* 0x000fea0003800000 */
[----:B------:R-:W-:Y:S01]  /*66d0*/  BPT.TRAP 0x1 ;  /* 0x000000040000795c */ /* 0x000fe20000300000 */
.L_x_114:
[----:B------:R-:W0:Y:S01]  /*66e0*/  S2R R3, SR_CgaCtaId ;  /* 0x0000000000037919 */ /* 0x000e220000008800 */
[----:B------:R-:W-:-:S04]  /*66f0*/  MOV R2, 0x400 ;  /* 0x0000040000027802 */ /* 0x000fc80000000f00 */
[----:B0-----:R-:W-:Y:S02]  /*6700*/  LEA R3, R3, R2, 0x18 ;  /* 0x0000000203037211 */ /* 0x001fe400078ec0ff */
[----:B------:R-:W-:-:S03]  /*6710*/  SHF.L.U32 R2, R0, 0x1f, RZ ;  /* 0x0000001f00027819 */ /* 0x000fc600000006ff */
[----:B------:R-:W-:-:S04]  /*6720*/  VIADD R3, R3, 0x30 ;  /* 0x0000003003037836 */ /* 0x000fc80000000000 */
[C---:B------:R-:W-:Y:S02]  /*6730*/  IMAD R7, R12.reuse, 0x8, R3 ;  /* 0x000000080c077824 */ /* 0x040fe400078e0203 */
[----:B------:R-:W-:Y:S02]  /*6740*/  VIADD R12, R12, 0x1 ;  /* 0x000000010c0c7836 */ /* 0x000fe40000000000 */
[----:B------:R-:W0:Y:S03]  /*6750*/  SYNCS.PHASECHK.TRANS64.TRYWAIT P0, [R7+URZ], R2 ;  /* 0x00000002070075a7 */ /* 0x000e26000800017f */
[----:B------:R-:W-:-:S04]  /*6760*/  ISETP.NE.AND P1, PT, R12, 0x6, PT ;  /* 0x000000060c00780c */ /* 0x000fc80003f25270 */
[----:B------:R-:W-:Y:S02]  /*6770*/  SEL R5, RZ, 0x1, P1 ;  /* 0x00000001ff057807 */ /* 0x000fe40000800000 */
[----:B------:R-:W-:Y:S02]  /*6780*/  SEL R12, R12, RZ, P1 ;  /* 0x000000ff0c0c7207 */ /* 0x000fe40000800000 */
[----:B------:R-:W-:-:S03]  /*6790*/  LOP3.LUT R5, R0, R5, RZ, 0x3c, !PT ;  /* 0x0000000500057212 */ /* 0x000fc600078e3cff */
[----:B------:R-:W-:Y:S01]  /*67a0*/  IMAD R9, R12, 0x8, R3 ;  /* 0x000000080c097824 */ /* 0x000fe200078e0203 */
[----:B------:R-:W-:Y:S01]  /*67b0*/  SHF.L.U32 R4, R5, 0x1f, RZ ;  /* 0x0000001f05047819 */ /* 0x000fe200000006ff */
[----:B0-----:R-:W-:Y:S06]  /*67c0*/  @!P0 BRA `(.L_x_115) ;  /* 0x0000000400288947 */ /* 0x001fec0003800000 */
.L_x_128:
[----:B------:R-:W1:Y:S01]  /*67d0*/  SYNCS.PHASECHK.TRANS64.TRYWAIT P0, [R9+URZ], R4 ;  /* 0x00000004090075a7 */ /* 0x000e62000800017f */
[----:B------:R-:W-:-:S05]  /*67e0*/  VIADD R0, R12, 0x1 ;  /* 0x000000010c007836 */ /* 0x000fca0000000000 */
[----:B------:R-:W-:-:S04]  /*67f0*/  ISETP.NE.AND P1, PT, R0, 0x6, PT ;  /* 0x000000060000780c */ /* 0x000fc80003f25270 */
[----:B0-----:R-:W-:Y:S02]  /*6800*/  SEL R2, RZ, 0x1, P1 ;  /* 0x00000001ff027807 */ /* 0x001fe40000800000 */
[----:B------:R-:W-:Y:S02]  /*6810*/  SEL R0, R0, RZ, P1 ;  /* 0x000000ff00007207 */ /* 0x000fe40000800000 */
[----:B------:R-:W-:-:S03]  /*6820*/  LOP3.LUT R7, R5, R2, RZ, 0x3c, !PT ;  /* 0x0000000205077212 */ /* 0x000fc600078e3cff */
[----:B------:R-:W-:Y:S01]  /*6830*/  IMAD R6, R0, 0x8, R3 ;  /* 0x0000000800067824 */ /* 0x000fe200078e0203 */
[----:B------:R-:W-:Y:S01]  /*6840*/  SHF.L.U32 R5, R7, 0x1f, RZ ;  /* 0x0000001f07057819 */ /* 0x000fe200000006ff */
[----:B-1----:R-:W-:Y:S06]  /*6850*/  @!P0 BRA `(.L_x_116) ;  /* 0x0000000400188947 */ /* 0x002fec0003800000 */
.L_x_129:
[----:B------:R-:W1:Y:S01]  /*6860*/  SYNCS.PHASECHK.TRANS64.TRYWAIT P0, [R6+URZ], R5 ;  /* 0x00000005060075a7 */ /* 0x000e62000800017f */
[----:B------:R-:W-:-:S05]  /*6870*/  VIADD R0, R0, 0x1 ;  /* 0x0000000100007836 */ /* 0x000fca0000000000 */
[----:B------:R-:W-:-:S04]  /*6880*/  ISETP.NE.AND P1, PT, R0, 0x6, PT ;  /* 0x000000060000780c */ /* 0x000fc80003f25270 */
[----:B------:R-:W-:Y:S02]  /*6890*/  SEL R2, RZ, 0x1, P1 ;  /* 0x00000001ff027807 */ /* 0x000fe40000800000 */
[----:B------:R-:W-:Y:S02]  /*68a0*/  SEL R0, R0, RZ, P1 ;  /* 0x000000ff00007207 */ /* 0x000fe40000800000 */
[----:B------:R-:W-:-:S03]  /*68b0*/  LOP3.LUT R7, R7, R2, RZ, 0x3c, !PT ;  /* 0x0000000207077212 */ /* 0x000fc600078e3cff */
[----:B0-----:R-:W-:Y:S01]  /*68c0*/  IMAD R9, R0, 0x8, R3 ;  /* 0x0000000800097824 */ /* 0x001fe200078e0203 */
[----:B------:R-:W-:Y:S01]  /*68d0*/  SHF.L.U32 R4, R7, 0x1f, RZ ;  /* 0x0000001f07047819 */ /* 0x000fe200000006ff */
[----:B-1----:R-:W-:Y:S06]  /*68e0*/  @!P0 BRA `(.L_x_117) ;  /* 0x0000000400088947 */ /* 0x002fec0003800000 */
.L_x_130:
        /* <DEDUP_REMOVED lines=9> */
.L_x_131:
[----:B------:R-:W1:Y:S01]  /*6980*/  SYNCS.PHASECHK.TRANS64.TRYWAIT P0, [R6+URZ], R5 ;  /* 0x00000005060075a7 */ /* 0x000e62000800017f */
[----:B------:R-:W-:-:S05]  /*6990*/  VIADD R0, R0, 0x1 ;  /* 0x0000000100007836 */ /* 0x000fca0000000000 */
[----:B------:R-:W-:-:S04]  /*69a0*/  ISETP.NE.AND P1, PT, R0, 0x6, PT ;  /* 0x000000060000780c */ /* 0x000fc80003f25270 */
[----:B------:R-:W-:Y:S02]  /*69b0*/  SEL R2, RZ, 0x1, P1 ;  /* 0x00000001ff027807 */ /* 0x000fe40000800000 */
[----:B------:R-:W-:Y:S02]  /*69c0*/  SEL R0, R0, RZ, P1 ;  /* 0x000000ff00007207 */ /* 0x000fe40000800000 */
[----:B------:R-:W-:Y:S01]  /*69d0*/  LOP3.LUT R2, R7, R2, RZ, 0x3c, !PT ;  /* 0x0000000207027212 */ /* 0x000fe200078e3cff */
[----:B-1----:R-:W-:Y:S06]  /*69e0*/  @!P0 BRA `(.L_x_119) ;  /* 0x0000000000f08947 */ /* 0x002fec0003800000 */
.L_x_132:
[----:B------:R-:W-:Y:S01]  /*69f0*/  IMAD R3, R0, 0x8, R3 ;  /* 0x0000000800037824 */ /* 0x000fe200078e0203 */
[----:B------:R-:W-:-:S07]  /*6a00*/  SHF.L.U32 R0, R2, 0x1f, RZ ;  /* 0x0000001f02007819 */ /* 0x000fce00000006ff */
.L_x_120:
[----:B--2---:R2:W3:Y:S02]  /*6a10*/  SYNCS.PHASECHK.TRANS64.TRYWAIT P0, [R3+URZ], R0 ;  /* 0x00000000030075a7 */ /* 0x0044e4000800017f */
[----:B---3--:R-:W-:Y:S05]  /*6a20*/  @!P0 NANOSLEEP.SYNCS 0x989680 ;  /* 0x009896800000895d */ /* 0x008fea0003900000 */
[----:B------:R-:W3:Y:S02]  /*6a30*/  @!P0 SYNCS.PHASECHK.TRANS64 P0, [R3+URZ], R0 ;  /* 0x00000000030085a7 */ /* 0x000ee4000800007f */
[----:B---3--:R-:W-:Y:S05]  /*6a40*/  @!P0 BRA `(.L_x_120) ;  /* 0xfffffffc00f08947 */ /* 0x008fea000383ffff */
.L_x_113:
[----:B------:R-:W-:Y:S05]  /*6a50*/  BSYNC B0 ;  /* 0x0000000000007941 */ /* 0x000fea0003800000 */
.L_x_112:
[----:B------:R-:W-:Y:S05]  /*6a60*/  EXIT ;  /* 0x000000000000794d */ /* 0x000fea0003800000 */
.L_x_17:
[----:B-1----:R1:W2:Y:S02]  /*6a70*/  SYNCS.PHASECHK.TRANS64.TRYWAIT P1, [R3+URZ], R0 ;  /* 0x00000000030075a7 */ /* 0x0022a4000802017f */
[----:B--2---:R-:W-:Y:S05]  /*6a80*/  @!P1 NANOSLEEP.SYNCS 0x989680 ;  /* 0x009896800000995d */ /* 0x004fea0003900000 */
[----:B------:R-:W2:Y:S02]  /*6a90*/  @!P1 SYNCS.PHASECHK.TRANS64 P1, [R3+URZ], R0 ;  /* 0x00000000030095a7 */ /* 0x000ea4000802007f */
[----:B--2---:R-:W-:Y:S05]  /*6aa0*/  @!P1 BRA `(.L_x_17) ;  /* 0xfffffffc00f09947 */ /* 0x004fea000383ffff */
[----:B------:R-:W-:Y:S05]  /*6ab0*/  BRA `(.L_x_16) ;  /* 0xffffffa8008c7947 */ /* 0x000fea000383ffff */
.L_x_22:
[----:B-1----:R-:W-:-:S04]  /*6ac0*/  IMAD.U32 R4, RZ, RZ, UR4 ;  /* 0x00000004ff047e24 */ /* 0x002fc8000f8e00ff */
[----:B------:R1:W2:Y:S03]  /*6ad0*/  SYNCS.PHASECHK.TRANS64.TRYWAIT P1, [R4+URZ], R3 ;  /* 0x00000003040075a7 */ /* 0x0002a6000802017f */
[----:B--2---:R-:W-:Y:S05]  /*6ae0*/  @!P1 NANOSLEEP.SYNCS 0x989680 ;  /* 0x009896800000995d */ /* 0x004fea0003900000 */
[----:B------:R-:W2:Y:S02]  /*6af0*/  @!P1 SYNCS.PHASECHK.TRANS64 P1, [R4+URZ], R3 ;  /* 0x00000003040095a7 */ /* 0x000ea4000802007f */
[----:B--2---:R-:W-:Y:S05]  /*6b00*/  @!P1 BRA `(.L_x_22) ;  /* 0xfffffffc00ec9947 */ /* 0x004fea000383ffff */
[----:B------:R-:W-:Y:S05]  /*6b10*/  BRA `(.L_x_21) ;  /* 0xffffffb000b07947 */ /* 0x000fea000383ffff */
.L_x_99:
[----:B------:R-:W-:Y:S01]  /*6b20*/  BSSY B1, `(.L_x_121) ;  /* 0x0000006000017945 */ /* 0x000fe20003800000 */
[----:B------:R-:W-:-:S07]  /*6b30*/  IMAD.MOV.U32 R15, RZ, RZ, -0x1 ;  /* 0xffffffffff0f7424 */ /* 0x000fce00078e00ff */
[----:B------:R-:W-:Y:S05]  /*6b40*/  WARPSYNC.COLLECTIVE R15, `(.L_x_122) ;  /* 0x000000000f0c7348 */ /* 0x000fea0003c00000 */
[----:B------:R-:W-:Y:S02]  /*6b50*/  ELECT P6, UR62, PT ;  /* 0x00000000003e782f */ /* 0x000fe400038c0000 */
[----:B------:R-:W-:Y:S01]  /*6b60*/  MOV R14, UR62 ;  /* 0x0000003e000e7c02 */ /* 0x000fe20008000f00 */
[----:B------:R-:W-:Y:S10]  /*6b70*/  ENDCOLLECTIVE ;  /* 0x000000000000791b */ /* 0x000ff40003800000 */
.L_x_122:
[----:B------:R-:W-:Y:S05]  /*6b80*/  BSYNC B1 ;  /* 0x0000000000017941 */ /* 0x000fea0003800000 */
.L_x_121:
[----:B------:R-:W-:Y:S05]  /*6b90*/  BRA `(.L_x_123) ;  /* 0xffffffec00747947 */ /* 0x000fea000383ffff */
.L_x_102:
[----:B0-----:R0:W1:Y:S02]  /*6ba0*/  SYNCS.PHASECHK.TRANS64.TRYWAIT P1, [R14+URZ+0x30], R7 ;  /* 0x000030070e0075a7 */ /* 0x001064000802017f */
[----:B-1----:R-:W-:Y:S05]  /*6bb0*/  @!P1 NANOSLEEP.SYNCS 0x989680 ;  /* 0x009896800000995d */ /* 0x002fea0003900000 */
[----:B------:R-:W1:Y:S02]  /*6bc0*/  @!P1 SYNCS.PHASECHK.TRANS64 P1, [R14+URZ+0x30], R7 ;  /* 0x000030070e0095a7 */ /* 0x000e64000802007f */
[----:B-1----:R-:W-:Y:S05]  /*6bd0*/  @!P1 BRA `(.L_x_102) ;  /* 0xfffffffc00f09947 */ /* 0x002fea000383ffff */
[----:B------:R-:W-:Y:S05]  /*6be0*/  BRA `(.L_x_124) ;  /* 0xffffffec00a87947 */ /* 0x000fea000383ffff */
.L_x_111:
[----:B------:R-:W-:Y:S01]  /*6bf0*/  BSSY B0, `(.L_x_125) ;  /* 0x0000006000007945 */ /* 0x000fe20003800000 */
[----:B------:R-:W-:-:S07]  /*6c00*/  IMAD.MOV.U32 R15, RZ, RZ, -0x1 ;  /* 0xffffffffff0f7424 */ /* 0x000fce00078e00ff */
[----:B------:R-:W-:Y:S05]  /*6c10*/  WARPSYNC.COLLECTIVE R15, `(.L_x_126) ;  /* 0x000000000f0c7348 */ /* 0x000fea0003c00000 */
[----:B------:R-:W-:Y:S02]  /*6c20*/  ELECT P6, UR62, PT ;  /* 0x00000000003e782f */ /* 0x000fe400038c0000 */
[----:B------:R-:W-:Y:S01]  /*6c30*/  MOV R14, UR62 ;  /* 0x0000003e000e7c02 */ /* 0x000fe20008000f00 */
[----:B------:R-:W-:Y:S10]  /*6c40*/  ENDCOLLECTIVE ;  /* 0x000000000000791b */ /* 0x000ff40003800000 */
.L_x_126:
[----:B------:R-:W-:Y:S05]  /*6c50*/  BSYNC B0 ;  /* 0x0000000000007941 */ /* 0x000fea0003800000 */
.L_x_125:
[----:B------:R-:W-:Y:S05]  /*6c60*/  BRA `(.L_x_127) ;  /* 0xfffffff800847947 */ /* 0x000fea000383ffff */
.L_x_115:
[----:B0-----:R0:W1:Y:S02]  /*6c70*/  SYNCS.PHASECHK.TRANS64.TRYWAIT P0, [R7+URZ], R2 ;  /* 0x00000002070075a7 */ /* 0x001064000800017f */
[----:B-1----:R-:W-:Y:S05]  /*6c80*/  @!P0 NANOSLEEP.SYNCS 0x989680 ;  /* 0x009896800000895d */ /* 0x002fea0003900000 */
[----:B------:R-:W1:Y:S02]  /*6c90*/  @!P0 SYNCS.PHASECHK.TRANS64 P0, [R7+URZ], R2 ;  /* 0x00000002070085a7 */ /* 0x000e64000800007f */
[----:B-1----:R-:W-:Y:S05]  /*6ca0*/  @!P0 BRA `(.L_x_115) ;  /* 0xfffffffc00f08947 */ /* 0x002fea000383ffff */
[----:B------:R-:W-:Y:S05]  /*6cb0*/  BRA `(.L_x_128) ;  /* 0xfffffff800c47947 */ /* 0x000fea000383ffff */
.L_x_116:
[----:B0-----:R0:W1:Y:S02]  /*6cc0*/  SYNCS.PHASECHK.TRANS64.TRYWAIT P0, [R9+URZ], R4 ;  /* 0x00000004090075a7 */ /* 0x001064000800017f */
[----:B-1----:R-:W-:Y:S05]  /*6cd0*/  @!P0 NANOSLEEP.SYNCS 0x989680 ;  /* 0x009896800000895d */ /* 0x002fea0003900000 */
[----:B------:R-:W1:Y:S02]  /*6ce0*/  @!P0 SYNCS.PHASECHK.TRANS64 P0, [R9+URZ], R4 ;  /* 0x00000004090085a7 */ /* 0x000e64000800007f */
[----:B-1----:R-:W-:Y:S05]  /*6cf0*/  @!P0 BRA `(.L_x_116) ;  /* 0xfffffffc00f08947 */ /* 0x002fea000383ffff */
[----:B------:R-:W-:Y:S05]  /*6d00*/  BRA `(.L_x_129) ;  /* 0xfffffff800d47947 */ /* 0x000fea000383ffff */
.L_x_117:
[----:B0-----:R0:W1:Y:S02]  /*6d10*/  SYNCS.PHASECHK.TRANS64.TRYWAIT P0, [R6+URZ], R5 ;  /* 0x00000005060075a7 */ /* 0x001064000800017f */
[----:B-1----:R-:W-:Y:S05]  /*6d20*/  @!P0 NANOSLEEP.SYNCS 0x989680 ;  /* 0x009896800000895d */ /* 0x002fea0003900000 */
[----:B------:R-:W1:Y:S02]  /*6d30*/  @!P0 SYNCS.PHASECHK.TRANS64 P0, [R6+URZ], R5 ;  /* 0x00000005060085a7 */ /* 0x000e64000800007f */
[----:B-1----:R-:W-:Y:S05]  /*6d40*/  @!P0 BRA `(.L_x_117) ;  /* 0xfffffffc00f08947 */ /* 0x002fea000383ffff */
[----:B------:R-:W-:Y:S05]  /*6d50*/  BRA `(.L_x_130) ;  /* 0xfffffff800e47947 */ /* 0x000fea000383ffff */
.L_x_118:
[----:B0-----:R0:W1:Y:S02]  /*6d60*/  SYNCS.PHASECHK.TRANS64.TRYWAIT P0, [R9+URZ], R4 ;  /* 0x00000004090075a7 */ /* 0x001064000800017f */
[----:B-1----:R-:W-:Y:S05]  /*6d70*/  @!P0 NANOSLEEP.SYNCS 0x989680 ;  /* 0x009896800000895d */ /* 0x002fea0003900000 */
[----:B------:R-:W1:Y:S02]  /*6d80*/  @!P0 SYNCS.PHASECHK.TRANS64 P0, [R9+URZ], R4 ;  /* 0x00000004090085a7 */ /* 0x000e64000800007f */
[----:B-1----:R-:W-:Y:S05]  /*6d90*/  @!P0 BRA `(.L_x_118) ;  /* 0xfffffffc00f08947 */ /* 0x002fea000383ffff */
[----:B------:R-:W-:Y:S05]  /*6da0*/  BRA `(.L_x_131) ;  /* 0xfffffff800f47947 */ /* 0x000fea000383ffff */
.L_x_119:
[----:B-1----:R1:W2:Y:S02]  /*6db0*/  SYNCS.PHASECHK.TRANS64.TRYWAIT P0, [R6+URZ], R5 ;  /* 0x00000005060075a7 */ /* 0x0022a4000800017f */
[----:B--2---:R-:W-:Y:S05]  /*6dc0*/  @!P0 NANOSLEEP.SYNCS 0x989680 ;  /* 0x009896800000895d */ /* 0x004fea0003900000 */
[----:B------:R-:W2:Y:S02]  /*6dd0*/  @!P0 SYNCS.PHASECHK.TRANS64 P0, [R6+URZ], R5 ;  /* 0x00000005060085a7 */ /* 0x000ea4000800007f */
[----:B--2---:R-:W-:Y:S05]  /*6de0*/  @!P0 BRA `(.L_x_119) ;  /* 0xfffffffc00f08947 */ /* 0x004fea000383ffff */
[----:B------:R-:W-:Y:S05]  /*6df0*/  BRA `(.L_x_132) ;  /* 0xfffffff800fc7947 */ /* 0x000fea000383ffff */
.L_x_133:
[----:B------:R-:W-:-:S00]  /*6e00*/  BRA `(.L_x_133) ;  /* 0xfffffffc00fc7947 */ /* 0x000fc0000383ffff */
[----:B------:R-:W-:-:S00]  /*6e10*/  NOP ;  /* 0x0000000000007918 */ /* 0x000fc00000000000 */
        /* <DEDUP_REMOVED lines=14> */
.L_x_134:


//--------------------- .nv.global.init           --------------------------
	.section	.nv.global.init,"aw",@progbits
.nv.global.init:
	.type		$str$22,@object
	.size		$str$22,($str$23 - $str$22)
$str$22:
        /*0000*/ 	.byte	0x6b, 0x5f, 0x74, 0x69, 0x6c, 0x65, 0x5f, 0x63, 0x6f, 0x75, 0x6e, 0x74, 0x20, 0x3e, 0x3d, 0x20
        /*0010*/ 	.byte	0x31, 0x00
	.type		$str$23,@object
	.size		$str$23,(__unnamed_1 - $str$23)
$str$23:
        /*0012*/ 	.byte	0x2f, 0x74, 0x6d, 0x70, 0x2f, 0x63, 0x75, 0x74, 0x6c, 0x61, 0x73, 0x73, 0x5f, 0x73, 0x77, 0x65
        /*0022*/ 	.byte	0x65, 0x70, 0x5f, 0x73, 0x72, 0x63, 0x2f, 0x69, 0x6e, 0x63, 0x6c, 0x75, 0x64, 0x65, 0x2f, 0x63
        /*0032*/ 	.byte	0x75, 0x74, 0x6c, 0x61, 0x73, 0x73, 0x2f, 0x67, 0x65, 0x6d, 0x6d, 0x2f, 0x63, 0x6f, 0x6c, 0x6c
        /*0042*/ 	.byte	0x65, 0x63, 0x74, 0x69, 0x76, 0x65, 0x2f, 0x73, 0x6d, 0x39, 0x30, 0x5f, 0x6d, 0x6d, 0x61, 0x5f
        /*0052*/ 	.byte	0x74, 0x6d, 0x61, 0x5f, 0x67, 0x6d, 0x6d, 0x61, 0x5f, 0x73, 0x73, 0x5f, 0x77, 0x61, 0x72, 0x70
        /*0062*/ 	.byte	0x73, 0x70, 0x65, 0x63, 0x69, 0x61, 0x6c, 0x69, 0x7a, 0x65, 0x64, 0x2e, 0x68, 0x70, 0x70, 0x00
	.type		__unnamed_1,@object
	.size		__unnamed_1,(.L_0 - __unnamed_1)
__unnamed_1:
        /*0072*/ 	.byte	0x76, 0x6f, 0x69, 0x64, 0x20, 0x63, 0x75, 0x74, 0x6c, 0x61, 0x73, 0x73, 0x3a, 0x3a, 0x67, 0x65
        /* <DEDUP_REMOVED lines=176> */
        /*0b82*/ 	.byte	0x65, 0x3a, 0x3a, 0x69, 0x64, 0x65, 0x6e, 0x74, 0x69, 0x74, 0x79, 0x5d, 0x00
.L_0:


//--------------------- .nv.shared._ZN7cutlass13device_kernelINS_4gemm6kernel13GemmUniversalIN4cute5tupleIJiiiiEEENS1_10collective13CollectiveMmaINS1_34MainloopSm90TmaGmmaWarpSpecializedILi6ENS5_IJNS4_1CILi1EEESB_SB_EEENS1_35KernelTmaWarpSpecializedCooperativeEEENS5_IJNSA_ILi128EEENSA_ILi64EEESF_EEENS_10tfloat32_tENS5_IJlSB_lEEESI_SJ_NS4_8TiledMMAINS4_8MMA_AtomIJNS4_4SM904GMMA29MMA_64x64x8_F32TF32TF32_SS_TNILNSN_7ScaleInE1ELSP_1EEEEEENS4_6LayoutINS5_IJNSA_ILi2EEESB_SB_EEENS5_IJSB_NSA_ILi0EEESV_EEEEENS5_IJNS4_10UnderscoreESY_SY_EEEEENS4_13SM90_TMA_LOADENS4_14ComposedLayoutINS4_7SwizzleILi3ELi4ELi3EEENS4_18smem_ptr_flag_bitsILi32EEENSS_INS5_IJNSA_ILi8EEENSA_ILi32EEEEEENS5_IJS18_SB_EEEEEEEvNS4_8identityES11_S1C_vS1D_EENS_8epilogue10collective6detail29Sm90TmaWarpSpecializedAdapterINS1G_15DefaultEpilogueISI_SJ_SJ_NS1F_6thread17LinearCombinationISI_Li1EffLNS1K_9ScaleType4KindE0ELNS_15FloatRoundStyleE2ESI_EENS1_15EpilogueDefaultEEEEEvvEEEEvNT_6ParamsE --------------------------
	.section	.nv.shared._ZN7cutlass13device_kernelINS_4gemm6kernel13GemmUniversalIN4cute5tupleIJiiiiEEENS1_10collective13CollectiveMmaINS1_34MainloopSm90TmaGmmaWarpSpecializedILi6ENS5_IJNS4_1CILi1EEESB_SB_EEENS1_35KernelTmaWarpSpecializedCooperativeEEENS5_IJNSA_ILi128EEENSA_ILi64EEESF_EEENS_10tfloat32_tENS5_IJlSB_lEEESI_SJ_NS4_8TiledMMAINS4_8MMA_AtomIJNS4_4SM904GMMA29MMA_64x64x8_F32TF32TF32_SS_TNILNSN_7ScaleInE1ELSP_1EEEEEENS4_6LayoutINS5_IJNSA_ILi2EEESB_SB_EEENS5_IJSB_NSA_ILi0EEESV_EEEEENS5_IJNS4_10UnderscoreESY_SY_EEEEENS4_13SM90_TMA_LOADENS4_14ComposedLayoutINS4_7SwizzleILi3ELi4ELi3EEENS4_18smem_ptr_flag_bitsILi32EEENSS_INS5_IJNSA_ILi8EEENSA_ILi32EEEEEENS5_IJS18_SB_EEEEEEEvNS4_8identityES11_S1C_vS1D_EENS_8epilogue10collective6detail29Sm90TmaWarpSpecializedAdapterINS1G_15DefaultEpilogueISI_SJ_SJ_NS1F_6thread17LinearCombinationISI_Li1EffLNS1K_9ScaleType4KindE0ELNS_15FloatRoundStyleE2ESI_EENS1_15EpilogueDefaultEEEEEvvEEEEvNT_6ParamsE,"aw",@nobits
	.sectionflags	@""
	.align	16
	.zero		1024


//--------------------- .nv.shared.reserved.0     --------------------------
	.section	.nv.shared.reserved.0,"aw",@nobits
	.weak		__nv_reservedSMEM_offset_0_alias
	.size		__nv_reservedSMEM_offset_0_alias, 0, 0
	.other		__nv_reservedSMEM_offset_0_alias,@"STO_CUDA_RESERVED_SHARED STV_DEFAULT"
__nv_reservedSMEM_offset_0_alias:
	.zero		0


//--------------------- .nv.global                --------------------------
	.section	.nv.global,"aw",@nobits
.nv.global:
	.type		_ZN40_INTERNAL_9c09a4bc_4_k_cu_074c8cc8_295264cute1_E,@object
	.size		_ZN40_INTERNAL_9c09a4bc_4_k_cu_074c8cc8_295264cute1_E,(_ZN40_INTERNAL_9c09a4bc_4_k_cu_074c8cc8_295264cuda3std3__45__cpo6cbeginE - _ZN40_INTERNAL_9c09a4bc_4_k_cu_074c8cc8_295264cute1_E)
_ZN40_INTERNAL_9c09a4bc_4_k_cu_074c8cc8_295264cute1_E:
	.zero		1
	.type		_ZN40_INTERNAL_9c09a4bc_4_k_cu_074c8cc8_295264cuda3std3__45__cpo6cbeginE,@object
	.size		_ZN40_INTERNAL_9c09a4bc_4_k_cu_074c8cc8_295264cuda3std3__45__cpo6cbeginE,(_ZN40_INTERNAL_9c09a4bc_4_k_cu_074c8cc8_295264cuda3std3__48in_placeE - _ZN40_INTERNAL_9c09a4bc_4_k_cu_074c8cc8_295264cuda3std3__45__cpo6cbeginE)
_ZN40_INTERNAL_9c09a4bc_4_k_cu_074c8cc8_295264cuda3std3__45__cpo6cbeginE:
	.zero		1
	.type		_ZN40_INTERNAL_9c09a4bc_4_k_cu_074c8cc8_295264cuda3std3__48in_placeE,@object
	.size		_ZN40_INTERNAL_9c09a4bc_4_k_cu_074c8cc8_295264cuda3std3__48in_placeE,(_ZN40_INTERNAL_9c09a4bc_4_k_cu_074c8cc8_295264cuda3std6ranges3__45__cpo9iter_moveE - _ZN40_INTERNAL_9c09a4bc_4_k_cu_074c8cc8_295264cuda3std3__48in_placeE)
_ZN40_INTERNAL_9c09a4bc_4_k_cu_074c8cc8_295264cuda3std3__48in_placeE:
	.zero		1
	.type		_ZN40_INTERNAL_9c09a4bc_4_k_cu_074c8cc8_295264cuda3std6ranges3__45__cpo9iter_moveE,@object
	.size		_ZN40_INTERNAL_9c09a4bc_4_k_cu_074c8cc8_295264cuda3std6ranges3__45__cpo9iter_moveE,(_ZN40_INTERNAL_9c09a4bc_4_k_cu_074c8cc8_295264cuda3std3__45__cpo5beginE - _ZN40_INTERNAL_9c09a4bc_4_k_cu_074c8cc8_295264cuda3std6ranges3__45__cpo9iter_moveE)
_ZN40_INTERNAL_9c09a4bc_4_k_cu_074c8cc8_295264cuda3std6ranges3__45__cpo9iter_moveE:
	.zero		1
	.type		_ZN40_INTERNAL_9c09a4bc_4_k_cu_074c8cc8_295264cuda3std3__45__cpo5beginE,@object
	.size		_ZN40_INTERNAL_9c09a4bc_4_k_cu_074c8cc8_295264cuda3std3__45__cpo5beginE,(_ZN40_INTERNAL_9c09a4bc_4_k_cu_074c8cc8_295264cuda3std3__442_GLOBAL__N__9c09a4bc_4_k_cu_074c8cc8_295266ignoreE - _ZN40_INTERNAL_9c09a4bc_4_k_cu_074c8cc8_295264cuda3std3__45__cpo5beginE)
_ZN40_INTERNAL_9c09a4bc_4_k_cu_074c8cc8_295264cuda3std3__45__cpo5beginE:
	.zero		1
	.type		_ZN40_INTERNAL_9c09a4bc_4_k_cu_074c8cc8_295264cuda3std3__442_GLOBAL__N__9c09a4bc_4_k_cu_074c8cc8_295266ignoreE,@object
	.size		_ZN40_INTERNAL_9c09a4bc_4_k_cu_074c8cc8_295264cuda3std3__442_GLOBAL__N__9c09a4bc_4_k_cu_074c8cc8_295266ignoreE,(_ZN40_INTERNAL_9c09a4bc_4_k_cu_074c8cc8_295264cute7productE - _ZN40_INTERNAL_9c09a4bc_4_k_cu_074c8cc8_295264cuda3std3__442_GLOBAL__N__9c09a4bc_4_k_cu_074c8cc8_295266ignoreE)
_ZN40_INTERNAL_9c09a4bc_4_k_cu_074c8cc8_295264cuda3std3__442_GLOBAL__N__9c09a4bc_4_k_cu_074c8cc8_295266ignoreE:
	.zero		1
	.type		_ZN40_INTERNAL_9c09a4bc_4_k_cu_074c8cc8_295264cute7productE,@object
	.size		_ZN40_INTERNAL_9c09a4bc_4_k_cu_074c8cc8_295264cute7productE,(_ZN40_INTERNAL_9c09a4bc_4_k_cu_074c8cc8_295264cuda3std3__45__cpo3endE - _ZN40_INTERNAL_9c09a4bc_4_k_cu_074c8cc8_295264cute7productE)
_ZN40_INTERNAL_9c09a4bc_4_k_cu_074c8cc8_295264cute7productE:
	.zero		1
	.type		_ZN40_INTERNAL_9c09a4bc_4_k_cu_074c8cc8_295264cuda3std3__45__cpo3endE,@object
	.size		_ZN40_INTERNAL_9c09a4bc_4_k_cu_074c8cc8_295264cuda3std3__45__cpo3endE,(_ZN40_INTERNAL_9c09a4bc_4_k_cu_074c8cc8_295264cuda3std3__419piecewise_constructE - _ZN40_INTERNAL_9c09a4bc_4_k_cu_074c8cc8_295264cuda3std3__45__cpo3endE)
_ZN40_INTERNAL_9c09a4bc_4_k_cu_074c8cc8_295264cuda3std3__45__cpo3endE:
	.zero		1
	.type		_ZN40_INTERNAL_9c09a4bc_4_k_cu_074c8cc8_295264cuda3std3__419piecewise_constructE,@object
	.size		_ZN40_INTERNAL_9c09a4bc_4_k_cu_074c8cc8_295264cuda3std3__419piecewise_constructE,(_ZN40_INTERNAL_9c09a4bc_4_k_cu_074c8cc8_295264cuda3std3__45__cpo4cendE - _ZN40_INTERNAL_9c09a4bc_4_k_cu_074c8cc8_295264cuda3std3__419piecewise_constructE)
_ZN40_INTERNAL_9c09a4bc_4_k_cu_074c8cc8_295264cuda3std3__419piecewise_constructE:
	.zero		1
	.type		_ZN40_INTERNAL_9c09a4bc_4_k_cu_074c8cc8_295264cuda3std3__45__cpo4cendE,@object
	.size		_ZN40_INTERNAL_9c09a4bc_4_k_cu_074c8cc8_295264cuda3std3__45__cpo4cendE,(_ZN40_INTERNAL_9c09a4bc_4_k_cu_074c8cc8_295264cuda3std6ranges3__45__cpo4swapE - _ZN40_INTERNAL_9c09a4bc_4_k_cu_074c8cc8_295264cuda3std3__45__cpo4cendE)
_ZN40_INTERNAL_9c09a4bc_4_k_cu_074c8cc8_295264cuda3std3__45__cpo4cendE:
	.zero		1
	.type		_ZN40_INTERNAL_9c09a4bc_4_k_cu_074c8cc8_295264cuda3std6ranges3__45__cpo4swapE,@object
	.size		_ZN40_INTERNAL_9c09a4bc_4_k_cu_074c8cc8_295264cuda3std6ranges3__45__cpo4swapE,(.L_8 - _ZN40_INTERNAL_9c09a4bc_4_k_cu_074c8cc8_295264cuda3std6ranges3__45__cpo4swapE)
_ZN40_INTERNAL_9c09a4bc_4_k_cu_074c8cc8_295264cuda3std6ranges3__45__cpo4swapE:
	.zero		1
.L_8:


//--------------------- .nv.constant0._ZN7cutlass13device_kernelINS_4gemm6kernel13GemmUniversalIN4cute5tupleIJiiiiEEENS1_10collective13CollectiveMmaINS1_34MainloopSm90TmaGmmaWarpSpecializedILi6ENS5_IJNS4_1CILi1EEESB_SB_EEENS1_35KernelTmaWarpSpecializedCooperativeEEENS5_IJNSA_ILi128EEENSA_ILi64EEESF_EEENS_10tfloat32_tENS5_IJlSB_lEEESI_SJ_NS4_8TiledMMAINS4_8MMA_AtomIJNS4_4SM904GMMA29MMA_64x64x8_F32TF32TF32_SS_TNILNSN_7ScaleInE1ELSP_1EEEEEENS4_6LayoutINS5_IJNSA_ILi2EEESB_SB_EEENS5_IJSB_NSA_ILi0EEESV_EEEEENS5_IJNS4_10UnderscoreESY_SY_EEEEENS4_13SM90_TMA_LOADENS4_14ComposedLayoutINS4_7SwizzleILi3ELi4ELi3EEENS4_18smem_ptr_flag_bitsILi32EEENSS_INS5_IJNSA_ILi8EEENSA_ILi32EEEEEENS5_IJS18_SB_EEEEEEEvNS4_8identityES11_S1C_vS1D_EENS_8epilogue10collective6detail29Sm90TmaWarpSpecializedAdapterINS1G_15DefaultEpilogueISI_SJ_SJ_NS1F_6thread17LinearCombinationISI_Li1EffLNS1K_9ScaleType4KindE0ELNS_15FloatRoundStyleE2ESI_EENS1_15EpilogueDefaultEEEEEvvEEEEvNT_6ParamsE --------------------------
	.section	.nv.constant0._ZN7cutlass13device_kernelINS_4gemm6kernel13GemmUniversalIN4cute5tupleIJiiiiEEENS1_10collective13CollectiveMmaINS1_34MainloopSm90TmaGmmaWarpSpecializedILi6ENS5_IJNS4_1CILi1EEESB_SB_EEENS1_35KernelTmaWarpSpecializedCooperativeEEENS5_IJNSA_ILi128EEENSA_ILi64EEESF_EEENS_10tfloat32_tENS5_IJlSB_lEEESI_SJ_NS4_8TiledMMAINS4_8MMA_AtomIJNS4_4SM904GMMA29MMA_64x64x8_F32TF32TF32_SS_TNILNSN_7ScaleInE1ELSP_1EEEEEENS4_6LayoutINS5_IJNSA_ILi2EEESB_SB_EEENS5_IJSB_NSA_ILi0EEESV_EEEEENS5_IJNS4_10UnderscoreESY_SY_EEEEENS4_13SM90_TMA_LOADENS4_14ComposedLayoutINS4_7SwizzleILi3ELi4ELi3EEENS4_18smem_ptr_flag_bitsILi32EEENSS_INS5_IJNSA_ILi8EEENSA_ILi32EEEEEENS5_IJS18_SB_EEEEEEEvNS4_8identityES11_S1C_vS1D_EENS_8epilogue10collective6detail29Sm90TmaWarpSpecializedAdapterINS1G_15DefaultEpilogueISI_SJ_SJ_NS1F_6thread17LinearCombinationISI_Li1EffLNS1K_9ScaleType4KindE0ELNS_15FloatRoundStyleE2ESI_EENS1_15EpilogueDefaultEEEEEvvEEEEvNT_6ParamsE,"a",@progbits
	.sectionflags	@""
	.align	4
.nv.constant0._ZN7cutlass13device_kernelINS_4gemm6kernel13GemmUniversalIN4cute5tupleIJiiiiEEENS1_10collective13CollectiveMmaINS1_34MainloopSm90TmaGmmaWarpSpecializedILi6ENS5_IJNS4_1CILi1EEESB_SB_EEENS1_35KernelTmaWarpSpecializedCooperativeEEENS5_IJNSA_ILi128EEENSA_ILi64EEESF_EEENS_10tfloat32_tENS5_IJlSB_lEEESI_SJ_NS4_8TiledMMAINS4_8MMA_AtomIJNS4_4SM904GMMA29MMA_64x64x8_F32TF32TF32_SS_TNILNSN_7ScaleInE1ELSP_1EEEEEENS4_6LayoutINS5_IJNSA_ILi2EEESB_SB_EEENS5_IJSB_NSA_ILi0EEESV_EEEEENS5_IJNS4_10UnderscoreESY_SY_EEEEENS4_13SM90_TMA_LOADENS4_14ComposedLayoutINS4_7SwizzleILi3ELi4ELi3EEENS4_18smem_ptr_flag_bitsILi32EEENSS_INS5_IJNSA_ILi8EEENSA_ILi32EEEEEENS5_IJS18_SB_EEEEEEEvNS4_8identityES11_S1C_vS1D_EENS_8epilogue10collective6detail29Sm90TmaWarpSpecializedAdapterINS1G_15DefaultEpilogueISI_SJ_SJ_NS1F_6thread17LinearCombinationISI_Li1EffLNS1K_9ScaleType4KindE0ELNS_15FloatRoundStyleE2ESI_EENS1_15EpilogueDefaultEEEEEvvEEEEvNT_6ParamsE:
	.zero		1664


//--------------------- SYMBOLS --------------------------

	.type		.nv.reservedSmem.offset0,@object
	.size		.nv.reservedSmem.offset0,0x4
	.type		__assertfail,@function
